	.target	sm_80

	.elftype	@"ET_EXEC"


//--------------------- .note.nv.tkinfo           --------------------------
	.section	.note.nv.tkinfo,"",@"SHT_NOTE"
	.sectionflags	@"SHF_NOTE_NV_TKINFO"
	.tkinfo
        /*0018*/ 	.word	0x00000002
        /*0030*/ 	.string	""
        /*0030*/ 	.string	"ptxas"
        /*0030*/ 	.string	"Cuda compilation tools, release 13.0, V13.0.88"
        /*0030*/ 	.string	"Build cuda_13.0.r13.0/compiler.36424714_0"
        /*0030*/ 	.string	"-v  -suppress-debug-info  -lineinfo  -arch sm_80 "



//--------------------- .note.nv.cuinfo           --------------------------
	.section	.note.nv.cuinfo,"",@"SHT_NOTE"
	.sectionflags	@"SHF_NOTE_NV_CUINFO"
        /*0018*/ 	.short	0x0002
        /*001a*/ 	.short	0x0050
        /*001c*/ 	.short	0x0082
	.zero		2


//--------------------- .nv.info                  --------------------------
	.section	.nv.info,"",@"SHT_CUDA_INFO"
	.align	4


	//----- nvinfo : EIATTR_REGCOUNT
	.align		4
        /*0000*/ 	.byte	0x04, 0x2f
        /*0002*/ 	.short	(.L_2 - .L_1)
	.align		4
.L_1:
        /*0004*/ 	.word	index@(attn_fwd)
        /*0008*/ 	.word	0x00000076


	//----- nvinfo : EIATTR_FRAME_SIZE
	.align		4
.L_2:
        /*000c*/ 	.byte	0x04, 0x11
        /*000e*/ 	.short	(.L_4 - .L_3)
	.align		4
.L_3:
        /*0010*/ 	.word	index@(attn_fwd)
        /*0014*/ 	.word	0x00000000


	//----- nvinfo : EIATTR_MIN_STACK_SIZE
	.align		4
.L_4:
        /*0018*/ 	.byte	0x04, 0x12
        /*001a*/ 	.short	(.L_6 - .L_5)
	.align		4
.L_5:
        /*001c*/ 	.word	index@(attn_fwd)
        /*0020*/ 	.word	0x00000000
.L_6:


//--------------------- .nv.info.attn_fwd         --------------------------
	.section	.nv.info.attn_fwd,"",@"SHT_CUDA_INFO"
	.sectionflags	@""
	.align	4


	//----- nvinfo : EIATTR_CUDA_API_VERSION
	.align		4
        /*0000*/ 	.byte	0x04, 0x37
        /*0002*/ 	.short	(.L_8 - .L_7)
.L_7:
        /*0004*/ 	.word	0x00000082


	//----- nvinfo : EIATTR_SW2861232_WAR
	.align		4
.L_8:
        /*0008*/ 	.byte	0x01, 0x35
	.zero		2


	//----- nvinfo : EIATTR_PARAM_CBANK
	.align		4
        /*000c*/ 	.byte	0x04, 0x0a
        /*000e*/ 	.short	(.L_10 - .L_9)
	.align		4
.L_9:
        /*0010*/ 	.word	index@(.nv.constant0.attn_fwd)
        /*0014*/ 	.short	0x0160
        /*0016*/ 	.short	0x0088


	//----- nvinfo : EIATTR_CBANK_PARAM_SIZE
	.align		4
.L_10:
        /*0018*/ 	.byte	0x03, 0x19
        /*001a*/ 	.short	0x0088


	//----- nvinfo : EIATTR_KPARAM_INFO
	.align		4
        /*001c*/ 	.byte	0x04, 0x17
        /*001e*/ 	.short	(.L_12 - .L_11)
.L_11:
        /*0020*/ 	.word	0x00000000
        /*0024*/ 	.short	0x0019
        /*0026*/ 	.short	0x0080
        /*0028*/ 	.byte	0x00, 0xf4, 0x21, 0x00


	//----- nvinfo : EIATTR_KPARAM_INFO
	.align		4
.L_12:
        /*002c*/ 	.byte	0x04, 0x17
        /*002e*/ 	.short	(.L_14 - .L_13)
.L_13:
        /*0030*/ 	.word	0x00000000
        /*0034*/ 	.short	0x0018
        /*0036*/ 	.short	0x0078
        /*0038*/ 	.byte	0x00, 0xf4, 0x21, 0x00


	//----- nvinfo : EIATTR_KPARAM_INFO
	.align		4
.L_14:
        /*003c*/ 	.byte	0x04, 0x17
        /*003e*/ 	.short	(.L_16 - .L_15)
.L_15:
        /*0040*/ 	.word	0x00000000
        /*0044*/ 	.short	0x0017
        /*0046*/ 	.short	0x0070
        /*0048*/ 	.byte	0x00, 0xf0, 0x11, 0x00


	//----- nvinfo : EIATTR_KPARAM_INFO
	.align		4
.L_16:
        /*004c*/ 	.byte	0x04, 0x17
        /*004e*/ 	.short	(.L_18 - .L_17)
.L_17:
        /*0050*/ 	.word	0x00000000
        /*0054*/ 	.short	0x0016
        /*0056*/ 	.short	0x006c
        /*0058*/ 	.byte	0x00, 0xf0, 0x11, 0x00


	//----- nvinfo : EIATTR_KPARAM_INFO
	.align		4
.L_18:
        /*005c*/ 	.byte	0x04, 0x17
        /*005e*/ 	.short	(.L_20 - .L_19)
.L_19:
        /*0060*/ 	.word	0x00000000
        /*0064*/ 	.short	0x0015
        /*0066*/ 	.short	0x0068
        /*0068*/ 	.byte	0x00, 0xf0, 0x11, 0x00


	//----- nvinfo : EIATTR_KPARAM_INFO
	.align		4
.L_20:
        /*006c*/ 	.byte	0x04, 0x17
        /*006e*/ 	.short	(.L_22 - .L_21)
.L_21:
        /*0070*/ 	.word	0x00000000
        /*0074*/ 	.short	0x0014
        /*0076*/ 	.short	0x0064
        /*0078*/ 	.byte	0x00, 0xf0, 0x11, 0x00


	//----- nvinfo : EIATTR_KPARAM_INFO
	.align		4
.L_22:
        /*007c*/ 	.byte	0x04, 0x17
        /*007e*/ 	.short	(.L_24 - .L_23)
.L_23:
        /*0080*/ 	.word	0x00000000
        /*0084*/ 	.short	0x0013
        /*0086*/ 	.short	0x0060
        /*0088*/ 	.byte	0x00, 0xf0, 0x11, 0x00


	//----- nvinfo : EIATTR_KPARAM_INFO
	.align		4
.L_24:
        /*008c*/ 	.byte	0x04, 0x17
        /*008e*/ 	.short	(.L_26 - .L_25)
.L_25:
        /*0090*/ 	.word	0x00000000
        /*0094*/ 	.short	0x0012
        /*0096*/ 	.short	0x005c
        /*0098*/ 	.byte	0x00, 0xf0, 0x11, 0x00


	//----- nvinfo : EIATTR_KPARAM_INFO
	.align		4
.L_26:
        /*009c*/ 	.byte	0x04, 0x17
        /*009e*/ 	.short	(.L_28 - .L_27)
.L_27:
        /*00a0*/ 	.word	0x00000000
        /*00a4*/ 	.short	0x0011
        /*00a6*/ 	.short	0x0058
        /*00a8*/ 	.byte	0x00, 0xf0, 0x11, 0x00


	//----- nvinfo : EIATTR_KPARAM_INFO
	.align		4
.L_28:
        /*00ac*/ 	.byte	0x04, 0x17
        /*00ae*/ 	.short	(.L_30 - .L_29)
.L_29:
        /*00b0*/ 	.word	0x00000000
        /*00b4*/ 	.short	0x0010
        /*00b6*/ 	.short	0x0054
        /*00b8*/ 	.byte	0x00, 0xf0, 0x11, 0x00


	//----- nvinfo : EIATTR_KPARAM_INFO
	.align		4
.L_30:
        /*00bc*/ 	.byte	0x04, 0x17
        /*00be*/ 	.short	(.L_32 - .L_31)
.L_31:
        /*00c0*/ 	.word	0x00000000
        /*00c4*/ 	.short	0x000f
        /*00c6*/ 	.short	0x0050
        /*00c8*/ 	.byte	0x00, 0xf0, 0x11, 0x00


	//----- nvinfo : EIATTR_KPARAM_INFO
	.align		4
.L_32:
        /*00cc*/ 	.byte	0x04, 0x17
        /*00ce*/ 	.short	(.L_34 - .L_33)
.L_33:
        /*00d0*/ 	.word	0x00000000
        /*00d4*/ 	.short	0x000e
        /*00d6*/ 	.short	0x004c
        /*00d8*/ 	.byte	0x00, 0xf0, 0x11, 0x00


	//----- nvinfo : EIATTR_KPARAM_INFO
	.align		4
.L_34:
        /*00dc*/ 	.byte	0x04, 0x17
        /*00de*/ 	.short	(.L_36 - .L_35)
.L_35:
        /*00e0*/ 	.word	0x00000000
        /*00e4*/ 	.short	0x000d
        /*00e6*/ 	.short	0x0048
        /*00e8*/ 	.byte	0x00, 0xf0, 0x11, 0x00


	//----- nvinfo : EIATTR_KPARAM_INFO
	.align		4
.L_36:
        /*00ec*/ 	.byte	0x04, 0x17
        /*00ee*/ 	.short	(.L_38 - .L_37)
.L_37:
        /*00f0*/ 	.word	0x00000000
        /*00f4*/ 	.short	0x000c
        /*00f6*/ 	.short	0x0044
        /*00f8*/ 	.byte	0x00, 0xf0, 0x11, 0x00


	//----- nvinfo : EIATTR_KPARAM_INFO
	.align		4
.L_38:
        /*00fc*/ 	.byte	0x04, 0x17
        /*00fe*/ 	.short	(.L_40 - .L_39)
.L_39:
        /*0100*/ 	.word	0x00000000
        /*0104*/ 	.short	0x000b
        /*0106*/ 	.short	0x0040
        /*0108*/ 	.byte	0x00, 0xf0, 0x11, 0x00


	//----- nvinfo : EIATTR_KPARAM_INFO
	.align		4
.L_40:
        /*010c*/ 	.byte	0x04, 0x17
        /*010e*/ 	.short	(.L_42 - .L_41)
.L_41:
        /*0110*/ 	.word	0x00000000
        /*0114*/ 	.short	0x000a
        /*0116*/ 	.short	0x003c
        /*0118*/ 	.byte	0x00, 0xf0, 0x11, 0x00


	//----- nvinfo : EIATTR_KPARAM_INFO
	.align		4
.L_42:
        /*011c*/ 	.byte	0x04, 0x17
        /*011e*/ 	.short	(.L_44 - .L_43)
.L_43:
        /*0120*/ 	.word	0x00000000
        /*0124*/ 	.short	0x0009
        /*0126*/ 	.short	0x0038
        /*0128*/ 	.byte	0x00, 0xf0, 0x11, 0x00


	//----- nvinfo : EIATTR_KPARAM_INFO
	.align		4
.L_44:
        /*012c*/ 	.byte	0x04, 0x17
        /*012e*/ 	.short	(.L_46 - .L_45)
.L_45:
        /*0130*/ 	.word	0x00000000
        /*0134*/ 	.short	0x0008
        /*0136*/ 	.short	0x0034
        /*0138*/ 	.byte	0x00, 0xf0, 0x11, 0x00


	//----- nvinfo : EIATTR_KPARAM_INFO
	.align		4
.L_46:
        /*013c*/ 	.byte	0x04, 0x17
        /*013e*/ 	.short	(.L_48 - .L_47)
.L_47:
        /*0140*/ 	.word	0x00000000
        /*0144*/ 	.short	0x0007
        /*0146*/ 	.short	0x0030
        /*0148*/ 	.byte	0x00, 0xf0, 0x11, 0x00


	//----- nvinfo : EIATTR_KPARAM_INFO
	.align		4
.L_48:
        /*014c*/ 	.byte	0x04, 0x17
        /*014e*/ 	.short	(.L_50 - .L_49)
.L_49:
        /*0150*/ 	.word	0x00000000
        /*0154*/ 	.short	0x0006
        /*0156*/ 	.short	0x002c
        /*0158*/ 	.byte	0x00, 0xf0, 0x11, 0x00


	//----- nvinfo : EIATTR_KPARAM_INFO
	.align		4
.L_50:
        /*015c*/ 	.byte	0x04, 0x17
        /*015e*/ 	.short	(.L_52 - .L_51)
.L_51:
        /*0160*/ 	.word	0x00000000
        /*0164*/ 	.short	0x0005
        /*0166*/ 	.short	0x0028
        /*0168*/ 	.byte	0x00, 0xf0, 0x11, 0x00


	//----- nvinfo : EIATTR_KPARAM_INFO
	.align		4
.L_52:
        /*016c*/ 	.byte	0x04, 0x17
        /*016e*/ 	.short	(.L_54 - .L_53)
.L_53:
        /*0170*/ 	.word	0x00000000
        /*0174*/ 	.short	0x0004
        /*0176*/ 	.short	0x0020
        /*0178*/ 	.byte	0x00, 0xf4, 0x21, 0x00


	//----- nvinfo : EIATTR_KPARAM_INFO
	.align		4
.L_54:
        /*017c*/ 	.byte	0x04, 0x17
        /*017e*/ 	.short	(.L_56 - .L_55)
.L_55:
        /*0180*/ 	.word	0x00000000
        /*0184*/ 	.short	0x0003
        /*0186*/ 	.short	0x0018
        /*0188*/ 	.byte	0x00, 0xf4, 0x21, 0x00


	//----- nvinfo : EIATTR_KPARAM_INFO
	.align		4
.L_56:
        /*018c*/ 	.byte	0x04, 0x17
        /*018e*/ 	.short	(.L_58 - .L_57)
.L_57:
        /*0190*/ 	.word	0x00000000
        /*0194*/ 	.short	0x0002
        /*0196*/ 	.short	0x0010
        /*0198*/ 	.byte	0x00, 0xf4, 0x21, 0x00


	//----- nvinfo : EIATTR_KPARAM_INFO
	.align		4
.L_58:
        /*019c*/ 	.byte	0x04, 0x17
        /*019e*/ 	.short	(.L_60 - .L_59)
.L_59:
        /*01a0*/ 	.word	0x00000000
        /*01a4*/ 	.short	0x0001
        /*01a6*/ 	.short	0x0008
        /*01a8*/ 	.byte	0x00, 0xf4, 0x21, 0x00


	//----- nvinfo : EIATTR_KPARAM_INFO
	.align		4
.L_60:
        /*01ac*/ 	.byte	0x04, 0x17
        /*01ae*/ 	.short	(.L_62 - .L_61)
.L_61:
        /*01b0*/ 	.word	0x00000000
        /*01b4*/ 	.short	0x0000
        /*01b6*/ 	.short	0x0000
        /*01b8*/ 	.byte	0x00, 0xf4, 0x21, 0x00


	//----- nvinfo : EIATTR_MAXREG_COUNT
	.align		4
.L_62:
        /*01bc*/ 	.byte	0x03, 0x1b
        /*01be*/ 	.short	0x00ff


	//----- nvinfo : EIATTR_NUM_BARRIERS
	.align		4
        /*01c0*/ 	.byte	0x02, 0x4c
        /*01c2*/ 	.byte	0x01
	.zero		1


	//----- nvinfo : EIATTR_MERCURY_ISA_VERSION
	.align		4
        /*01c4*/ 	.byte	0x03, 0x5f
        /*01c6*/ 	.short	0x0000


	//----- nvinfo : EIATTR_COOP_GROUP_MASK_REGIDS
	.align		4
        /*01c8*/ 	.byte	0x04, 0x29
        /*01ca*/ 	.short	(.L_64 - .L_63)


	//   ....[0]....
.L_63:
        /*01cc*/ 	.word	0xffffffff


	//   ....[1]....
        /*01d0*/ 	.word	0xffffffff


	//   ....[2]....
        /*01d4*/ 	.word	0xffffffff


	//   ....[3]....
        /*01d8*/ 	.word	0xffffffff


	//   ....[4]....
        /*01dc*/ 	.word	0xffffffff


	//   ....[5]....
        /*01e0*/ 	.word	0xffffffff


	//   ....[6]....
        /*01e4*/ 	.word	0xffffffff


	//   ....[7]....
        /*01e8*/ 	.word	0xffffffff


	//----- nvinfo : EIATTR_COOP_GROUP_INSTR_OFFSETS
	.align		4
.L_64:
        /*01ec*/ 	.byte	0x04, 0x28
        /*01ee*/ 	.short	(.L_66 - .L_65)


	//   ....[0]....
.L_65:
        /*01f0*/ 	.word	0x00000f70


	//   ....[1]....
        /*01f4*/ 	.word	0x00000fc0


	//   ....[2]....
        /*01f8*/ 	.word	0x000011f0


	//   ....[3]....
        /*01fc*/ 	.word	0x00001220


	//   ....[4]....
        /*0200*/ 	.word	0x00001c50


	//   ....[5]....
        /*0204*/ 	.word	0x00001c60


	//   ....[6]....
        /*0208*/ 	.word	0x00001cf0


	//   ....[7]....
        /*020c*/ 	.word	0x00001d00


	//----- nvinfo : EIATTR_EXIT_INSTR_OFFSETS
	.align		4
.L_66:
        /*0210*/ 	.byte	0x04, 0x1c
        /*0212*/ 	.short	(.L_68 - .L_67)


	//   ....[0]....
.L_67:
        /*0214*/ 	.word	0x00002880


	//   ....[1]....
        /*0218*/ 	.word	0x00002920


	//----- nvinfo : EIATTR_REQNTID
	.align		4
.L_68:
        /*021c*/ 	.byte	0x04, 0x10
        /*021e*/ 	.short	(.L_70 - .L_69)
.L_69:
        /*0220*/ 	.word	0x00000080
        /*0224*/ 	.word	0x00000001
        /*0228*/ 	.word	0x00000001
.L_70:


//--------------------- .nv.callgraph             --------------------------
	.section	.nv.callgraph,"",@"SHT_CUDA_CALLGRAPH"
	.align	4
	.sectionentsize	8
	.align		4
        /*0000*/ 	.word	0x00000000
	.align		4
        /*0004*/ 	.word	0xffffffff
	.align		4
        /*0008*/ 	.word	0x00000000
	.align		4
        /*000c*/ 	.word	0xfffffffe
	.align		4
        /*0010*/ 	.word	0x00000000
	.align		4
        /*0014*/ 	.word	0xfffffffd
	.align		4
        /*0018*/ 	.word	0x00000000
	.align		4
        /*001c*/ 	.word	0xfffffffc


//--------------------- .nv.rel.action            --------------------------
	.section	.nv.rel.action,"",@"SHT_CUDA_RELOCINFO"
	.align	8
	.sectionentsize	8
        /*0000*/ 	.byte	0x73, 0x00, 0x00, 0x00, 0x00, 0x00, 0x00, 0x00, 0x00, 0x00, 0x00, 0x11, 0x25, 0x00, 0x05, 0x36


//--------------------- .nv.constant4             --------------------------
	.section	.nv.constant4,"a",@progbits
	.align	8
	.align		8
.nv.constant4:
        /*0000*/ 	.dword	_$_str


//--------------------- .nv.constant0.attn_fwd    --------------------------
	.section	.nv.constant0.attn_fwd,"a",@progbits
	.sectionflags	@""
	.align	4
.nv.constant0.attn_fwd:
	.zero		488


//--------------------- .text.attn_fwd            --------------------------
	.section	.text.attn_fwd,"ax",@progbits
	.sectioninfo	@"SHI_REGISTERS=118"
	.align	128
        .global         attn_fwd
        .type           attn_fwd,@function
        .size           attn_fwd,(.L_x_3 - attn_fwd)
        .other          attn_fwd,@"STO_CUDA_ENTRY STV_DEFAULT"
attn_fwd:
.text.attn_fwd:
[----:B------:R-:W-:Y:S02]  /*0000*/  MOV R1, c[0x0][0x28] ;  /* 0x00000a0000017a02 */ /* 0x000fe40000000f00 */
[----:B------:R-:W0:Y:S01]  /*0010*/  S2R R0, SR_TID.X ;  /* 0x0000000000007919 */ /* 0x000e220000002100 */
[----:B------:R-:W-:Y:S01]  /*0020*/  MOV R10, c[0x0][0x198] ;  /* 0x00006600000a7a02 */ /* 0x000fe20000000f00 */
[----:B------:R-:W-:Y:S02]  /*0030*/  ULDC.64 UR4, c[0x0][0x118] ;  /* 0x0000460000047ab9 */ /* 0x000fe40000000a00 */
[----:B------:R-:W1:Y:S04]  /*0040*/  S2R R4, SR_CTAID.X ;  /* 0x0000000000047919 */ /* 0x000e680000002500 */
[----:B------:R-:W2:Y:S01]  /*0050*/  S2R R2, SR_CTAID.Y ;  /* 0x0000000000027919 */ /* 0x000ea20000002600 */
[----:B0-----:R-:W-:Y:S02]  /*0060*/  LOP3.LUT R3, R0, 0x1f, RZ, 0xc0, !PT ;  /* 0x0000001f00037812 */ /* 0x001fe400078ec0ff */
[----:B------:R-:W-:-:S02]  /*0070*/  SHF.R.U32.HI R5, RZ, 0x5, R0 ;  /* 0x00000005ff057819 */ /* 0x000fc40000011600 */
[----:B-1----:R-:W-:Y:S02]  /*0080*/  LEA R3, R4, R3, 0x5 ;  /* 0x0000000304037211 */ /* 0x002fe400078e28ff */
[----:B------:R-:W-:Y:S01]  /*0090*/  SGXT.U32 R4, R5, 0x2 ;  /* 0x000000020504781a */ /* 0x000fe20000000000 */
[----:B--2---:R-:W-:Y:S02]  /*00a0*/  IMAD R5, R2, c[0x0][0x190], RZ ;  /* 0x0000640002057a24 */ /* 0x004fe400078e02ff */
[----:B------:R-:W-:Y:S02]  /*00b0*/  IMAD R7, R3, c[0x0][0x194], RZ ;  /* 0x0000650003077a24 */ /* 0x000fe400078e02ff */
[----:B------:R-:W-:Y:S01]  /*00c0*/  IMAD R11, R4, c[0x0][0x198], RZ ;  /* 0x00006600040b7a24 */ /* 0x000fe200078e02ff */
[C---:B------:R-:W-:Y:S01]  /*00d0*/  SHF.L.U32 R6, R5.reuse, 0x1, RZ ;  /* 0x0000000105067819 */ /* 0x040fe200000006ff */
[----:B------:R-:W-:Y:S01]  /*00e0*/  IMAD.HI R5, R5, 0x2, RZ ;  /* 0x0000000205057827 */ /* 0x000fe200078e02ff */
[----:B------:R-:W-:-:S02]  /*00f0*/  SHF.L.U32 R9, R7, 0x1, RZ ;  /* 0x0000000107097819 */ /* 0x000fc400000006ff */
[C---:B------:R-:W-:Y:S01]  /*0100*/  LEA R13, R10.reuse, R11, 0x2 ;  /* 0x0000000b0a0d7211 */ /* 0x040fe200078e10ff */
[----:B------:R-:W-:Y:S01]  /*0110*/  IMAD.HI R8, R7, 0x2, RZ ;  /* 0x0000000207087827 */ /* 0x000fe200078e02ff */
[----:B------:R-:W-:Y:S02]  /*0120*/  IADD3 R14, P0, P1, R9, c[0x0][0x160], R6 ;  /* 0x00005800090e7a10 */ /* 0x000fe4000791e006 */
[----:B------:R-:W-:Y:S02]  /*0130*/  LEA R6, R10, R13, 0x2 ;  /* 0x0000000d0a067211 */ /* 0x000fe400078e10ff */
[----:B------:R-:W-:Y:S02]  /*0140*/  IADD3.X R16, R8, c[0x0][0x164], R5, P0, P1 ;  /* 0x0000590008107a10 */ /* 0x000fe400007e2405 */
[----:B------:R-:W-:Y:S02]  /*0150*/  LEA R5, R10, R6, 0x2 ;  /* 0x000000060a057211 */ /* 0x000fe400078e10ff */
[----:B------:R-:W-:-:S02]  /*0160*/  LEA R8, P0, R11, R14, 0x1 ;  /* 0x0000000e0b087211 */ /* 0x000fc400078008ff */
[-C--:B------:R-:W-:Y:S02]  /*0170*/  LEA R10, P1, R13, R14.reuse, 0x1 ;  /* 0x0000000e0d0a7211 */ /* 0x080fe400078208ff */
[CC--:B------:R-:W-:Y:S02]  /*0180*/  LEA R12, P2, R6.reuse, R14.reuse, 0x1 ;  /* 0x0000000e060c7211 */ /* 0x0c0fe400078408ff */
[----:B------:R-:W-:Y:S02]  /*0190*/  LEA R14, P3, R5, R14, 0x1 ;  /* 0x0000000e050e7211 */ /* 0x000fe400078608ff */
[-C--:B------:R-:W-:Y:S02]  /*01a0*/  LEA.HI.X.SX32 R9, R11, R16.reuse, 0x1, P0 ;  /* 0x000000100b097211 */ /* 0x080fe400000f0eff */
[-C--:B------:R-:W-:Y:S02]  /*01b0*/  LEA.HI.X.SX32 R11, R13, R16.reuse, 0x1, P1 ;  /* 0x000000100d0b7211 */ /* 0x080fe400008f0eff */
[-C--:B------:R-:W-:Y:S01]  /*01c0*/  LEA.HI.X.SX32 R13, R6, R16.reuse, 0x1, P2 ;  /* 0x00000010060d7211 */ /* 0x080fe200010f0eff */
[----:B------:R0:W2:Y:S01]  /*01d0*/  LDG.E.U16 R8, [R8.64] ;  /* 0x0000000408087981 */ /* 0x0000a2000c1e1500 */
[----:B------:R-:W-:-:S03]  /*01e0*/  LEA.HI.X.SX32 R15, R5, R16, 0x1, P3 ;  /* 0x00000010050f7211 */ /* 0x000fc600018f0eff */
[----:B------:R1:W3:Y:S04]  /*01f0*/  LDG.E.U16 R12, [R12.64] ;  /* 0x000000040c0c7981 */ /* 0x0002e8000c1e1500 */
[----:B------:R4:W5:Y:S04]  /*0200*/  LDG.E.U16 R15, [R14.64] ;  /* 0x000000040e0f7981 */ /* 0x000968000c1e1500 */
[----:B------:R0:W5:Y:S01]  /*0210*/  LDG.E.U16 R11, [R10.64] ;  /* 0x000000040a0b7981 */ /* 0x000162000c1e1500 */
[----:B------:R-:W-:Y:S02]  /*0220*/  SHF.R.S32.HI R5, RZ, 0x6, R0 ;  /* 0x00000006ff057819 */ /* 0x000fe40000011400 */
[----:B------:R-:W-:-:S02]  /*0230*/  LOP3.LUT R7, R0, 0x3f, RZ, 0xc0, !PT ;  /* 0x0000003f00077812 */ /* 0x000fc400078ec0ff */
[----:B------:R-:W-:Y:S02]  /*0240*/  SGXT R5, R5, 0x1 ;  /* 0x000000010505781a */ /* 0x000fe40000000200 */
[----:B------:R-:W-:-:S04]  /*0250*/  SHF.L.U32 R6, R7, 0x1, RZ ;  /* 0x0000000107067819 */ /* 0x000fc800000006ff */
[----:B------:R-:W-:-:S04]  /*0260*/  LOP3.LUT R5, R6, 0x90, R5, 0x78, !PT ;  /* 0x0000009006057812 */ /* 0x000fc800078e7805 */
[----:B------:R-:W-:Y:S02]  /*0270*/  LOP3.LUT R6, R5, 0x20, RZ, 0x3c, !PT ;  /* 0x0000002005067812 */ /* 0x000fe400078e3cff */
[----:B0-----:R-:W-:-:S04]  /*0280*/  MOV R9, 0x1 ;  /* 0x0000000100097802 */ /* 0x001fc80000000f00 */
[----:B------:R-:W-:Y:S01]  /*0290*/  ISETP.LE.AND P0, PT, R9, c[0x0][0x1d0], PT ;  /* 0x0000740009007a0c */ /* 0x000fe20003f03270 */
[----:B------:R-:W-:Y:S01]  /*02a0*/  CS2R R24, SRZ ;  /* 0x0000000000187805 */ /* 0x000fe2000001ff00 */
[----:B------:R-:W-:Y:S01]  /*02b0*/  MOV R70, 0xff800000 ;  /* 0xff80000000467802 */ /* 0x000fe20000000f00 */
[----:B------:R-:W-:Y:S01]  /*02c0*/  CS2R R26, SRZ ;  /* 0x00000000001a7805 */ /* 0x000fe2000001ff00 */
[----:B------:R-:W-:Y:S01]  /*02d0*/  MOV R10, 0x3f800000 ;  /* 0x3f800000000a7802 */ /* 0x000fe20000000f00 */
[----:B------:R-:W-:Y:S01]  /*02e0*/  CS2R R20, SRZ ;  /* 0x0000000000147805 */ /* 0x000fe2000001ff00 */
[----:B------:R-:W-:Y:S01]  /*02f0*/  MOV R65, 0x3f800000 ;  /* 0x3f80000000417802 */ /* 0x000fe20000000f00 */
[----:B------:R-:W-:Y:S01]  /*0300*/  CS2R R22, SRZ ;  /* 0x0000000000167805 */ /* 0x000fe2000001ff00 */
[----:B------:R-:W-:Y:S02]  /*0310*/  MOV R48, 0xff800000 ;  /* 0xff80000000307802 */ /* 0x000fe40000000f00 */
[----:B-1----:R-:W-:-:S02]  /*0320*/  LOP3.LUT R13, R0, 0x10, RZ, 0xc0, !PT ;  /* 0x00000010000d7812 */ /* 0x002fc400078ec0ff */
[C---:B----4-:R-:W-:Y:S01]  /*0330*/  LOP3.LUT R14, R0.reuse, 0x20, RZ, 0xc0, !PT ;  /* 0x00000020000e7812 */ /* 0x050fe200078ec0ff */
[----:B--2---:R-:W-:Y:S04]  /*0340*/  STS.U16 [R5+0x800], R8 ;  /* 0x0008000805007388 */ /* 0x004fe80000000400 */
[----:B---3--:R0:W-:Y:S04]  /*0350*/  STS.U16 [R5+0xa00], R12 ;  /* 0x000a000c05007388 */ /* 0x0081e80000000400 */
[----:B-----5:R-:W-:Y:S04]  /*0360*/  STS.U16 [R6+0xb00], R15 ;  /* 0x000b000f06007388 */ /* 0x020fe80000000400 */
[----:B------:R1:W-:Y:S01]  /*0370*/  STS.U16 [R6+0x900], R11 ;  /* 0x0009000b06007388 */ /* 0x0003e20000000400 */
[----:B0-----:R-:W-:-:S02]  /*0380*/  SHF.L.U32 R12, R0, 0x1, RZ ;  /* 0x00000001000c7819 */ /* 0x001fc400000006ff */
[----:B-1----:R-:W-:Y:S01]  /*0390*/  SHF.L.U32 R11, R0, 0x3, RZ ;  /* 0x00000003000b7819 */ /* 0x002fe200000006ff */
[----:B------:R-:W-:Y:S05]  /*03a0*/  @!P0 BRA `(.L_x_0) ;  /* 0x00001a9000008947 */ /* 0x000fea0003800000 */
[----:B------:R-:W-:Y:S01]  /*03b0*/  IMAD R15, R7, c[0x0][0x1b4], RZ ;  /* 0x00006d00070f7a24 */ /* 0x000fe200078e02ff */
[----:B------:R-:W-:Y:S01]  /*03c0*/  LOP3.LUT R9, R0, 0xf, RZ, 0xc0, !PT ;  /* 0x0000000f00097812 */ /* 0x000fe200078ec0ff */
[----:B------:R-:W-:Y:S01]  /*03d0*/  IMAD R8, R2, c[0x0][0x1b0], RZ ;  /* 0x00006c0002087a24 */ /* 0x000fe200078e02ff */
[----:B------:R-:W-:Y:S01]  /*03e0*/  LOP3.LUT R19, R11, 0x30, RZ, 0xc0, !PT ;  /* 0x000000300b137812 */ /* 0x000fe200078ec0ff */
[----:B------:R-:W-:Y:S01]  /*03f0*/  IMAD.SHL.U32 R17, R15, 0x2, RZ ;  /* 0x000000020f117824 */ /* 0x000fe200078e00ff */
[----:B------:R-:W-:Y:S01]  /*0400*/  LOP3.LUT R22, R0, 0x7, RZ, 0xc0, !PT ;  /* 0x0000000700167812 */ /* 0x000fe200078ec0ff */
[----:B------:R-:W-:Y:S01]  /*0410*/  IMAD R7, R2, c[0x0][0x1a0], RZ ;  /* 0x0000680002077a24 */ /* 0x000fe200078e02ff */
[----:B------:R-:W-:Y:S01]  /*0420*/  SHF.L.U32 R10, R8, 0x1, RZ ;  /* 0x00000001080a7819 */ /* 0x000fe200000006ff */
[----:B------:R-:W-:Y:S01]  /*0430*/  IMAD R9, R9, c[0x0][0x1a8], RZ ;  /* 0x00006a0009097a24 */ /* 0x000fe200078e02ff */
[----:B------:R-:W-:Y:S01]  /*0440*/  LOP3.LUT R19, R19, 0x20, R0, 0x78, !PT ;  /* 0x0000002013137812 */ /* 0x000fe200078e7800 */
[----:B------:R-:W-:Y:S01]  /*0450*/  IMAD.MOV.U32 R65, RZ, RZ, 0x3f800000 ;  /* 0x3f800000ff417424 */ /* 0x000fe200078e00ff */
[----:B------:R-:W-:Y:S01]  /*0460*/  IADD3 R68, P0, P1, R17, c[0x0][0x170], R10 ;  /* 0x00005c0011447a10 */ /* 0x000fe2000791e00a */
[----:B------:R-:W-:Y:S01]  /*0470*/  IMAD.HI R17, R15, 0x2, RZ ;  /* 0x000000020f117827 */ /* 0x000fe200078e02ff */
[----:B------:R-:W-:-:S02]  /*0480*/  SHF.L.U32 R15, R9, 0x1, RZ ;  /* 0x00000001090f7819 */ /* 0x000fc400000006ff */
[----:B------:R-:W-:Y:S01]  /*0490*/  LEA R16, R22, R13, 0x1 ;  /* 0x0000000d16107211 */ /* 0x000fe200078e08ff */
[----:B------:R-:W-:Y:S01]  /*04a0*/  IMAD.HI R10, R8, 0x2, RZ ;  /* 0x00000002080a7827 */ /* 0x000fe200078e02ff */
[----:B------:R-:W-:Y:S02]  /*04b0*/  SHF.L.U32 R8, R7, 0x1, RZ ;  /* 0x0000000107087819 */ /* 0x000fe400000006ff */
[----:B------:R-:W-:Y:S01]  /*04c0*/  LOP3.LUT R19, R19, 0x10, R12, 0x78, !PT ;  /* 0x0000001013137812 */ /* 0x000fe200078e780c */
[----:B------:R-:W-:Y:S01]  /*04d0*/  IMAD.HI R7, R7, 0x2, RZ ;  /* 0x0000000207077827 */ /* 0x000fe200078e02ff */
[----:B------:R-:W-:Y:S02]  /*04e0*/  IADD3.X R21, R17, c[0x0][0x174], R10, P0, P1 ;  /* 0x00005d0011157a10 */ /* 0x000fe400007e240a */
[----:B------:R-:W-:Y:S02]  /*04f0*/  SHF.R.U32.HI R10, RZ, 0x4, R0 ;  /* 0x00000004ff0a7819 */ /* 0x000fe40000011600 */
[----:B------:R-:W-:-:S02]  /*0500*/  IADD3 R88, P0, P1, R15, c[0x0][0x168], R8 ;  /* 0x00005a000f587a10 */ /* 0x000fc4000791e008 */
[----:B------:R-:W-:Y:S02]  /*0510*/  SGXT.U32 R10, R10, 0x3 ;  /* 0x000000030a0a781a */ /* 0x000fe40000000000 */
[--C-:B------:R-:W-:Y:S02]  /*0520*/  SHF.R.U32.HI R8, RZ, 0x6, R0.reuse ;  /* 0x00000006ff087819 */ /* 0x100fe40000011600 */
[----:B------:R-:W-:Y:S02]  /*0530*/  SHF.R.S32.HI R18, RZ, 0x2, R0 ;  /* 0x00000002ff127819 */ /* 0x000fe40000011400 */
[----:B------:R-:W-:Y:S01]  /*0540*/  LEA R15, R16, R19, 0x5 ;  /* 0x00000013100f7211 */ /* 0x000fe200078e28ff */
[----:B------:R-:W-:Y:S01]  /*0550*/  IMAD R16, R10, c[0x0][0x1a4], RZ ;  /* 0x000069000a107a24 */ /* 0x000fe200078e02ff */
[----:B------:R-:W-:Y:S01]  /*0560*/  MOV R25, c[0x0][0x1a4] ;  /* 0x0000690000197a02 */ /* 0x000fe20000000f00 */
[----:B------:R-:W-:Y:S01]  /*0570*/  IMAD.HI R10, R9, 0x2, RZ ;  /* 0x00000002090a7827 */ /* 0x000fe200078e02ff */
[----:B------:R-:W-:-:S02]  /*0580*/  SGXT R18, R18, 0x1 ;  /* 0x000000011212781a */ /* 0x000fc40000000200 */
[----:B------:R-:W-:Y:S02]  /*0590*/  SGXT.U32 R8, R8, 0x1 ;  /* 0x000000010808781a */ /* 0x000fe40000000000 */
[----:B------:R-:W-:Y:S02]  /*05a0*/  LEA R9, R25, R16, 0x3 ;  /* 0x0000001019097211 */ /* 0x000fe400078e18ff */
[----:B------:R-:W-:Y:S01]  /*05b0*/  LOP3.LUT R20, R18, 0x90, RZ, 0xc0, !PT ;  /* 0x0000009012147812 */ /* 0x000fe200078ec0ff */
[----:B------:R-:W-:Y:S01]  /*05c0*/  IMAD R18, R8, c[0x0][0x1b8], RZ ;  /* 0x00006e0008127a24 */ /* 0x000fe200078e02ff */
[C---:B------:R-:W-:Y:S02]  /*05d0*/  SHF.L.U32 R17, R0.reuse, 0x5, RZ ;  /* 0x0000000500117819 */ /* 0x040fe400000006ff */
[----:B------:R-:W-:Y:S02]  /*05e0*/  LEA.HI R8, R0, 0x38, RZ, 0x1c ;  /* 0x0000003800087811 */ /* 0x000fe400078fe0ff */
[----:B------:R-:W-:-:S02]  /*05f0*/  IADD3.X R24, R10, c[0x0][0x16c], R7, P0, P1 ;  /* 0x00005b000a187a10 */ /* 0x000fc400007e2407 */
[C---:B------:R-:W-:Y:S02]  /*0600*/  LEA R7, R25.reuse, R9, 0x3 ;  /* 0x0000000919077211 */ /* 0x040fe400078e18ff */
[----:B------:R-:W-:Y:S01]  /*0610*/  LOP3.LUT R23, R20, 0x60, R17, 0xf8, !PT ;  /* 0x0000006014177812 */ /* 0x000fe200078ef811 */
[----:B------:R-:W-:Y:S01]  /*0620*/  IMAD R17, R8, c[0x0][0x1a4], RZ ;  /* 0x0000690008117a24 */ /* 0x000fe200078e02ff */
[----:B------:R-:W-:Y:S01]  /*0630*/  MOV R27, c[0x0][0x1b8] ;  /* 0x00006e00001b7a02 */ /* 0x000fe20000000f00 */
[----:B------:R-:W-:Y:S01]  /*0640*/  IMAD R8, R25, 0x8, R7 ;  /* 0x0000000819087824 */ /* 0x000fe200078e0207 */
[-C--:B------:R-:W-:Y:S02]  /*0650*/  LEA R112, P1, R16, R88.reuse, 0x1 ;  /* 0x0000005810707211 */ /* 0x080fe400078208ff */
[----:B------:R-:W-:Y:S02]  /*0660*/  LEA R110, P2, R9, R88, 0x1 ;  /* 0x00000058096e7211 */ /* 0x000fe400078408ff */
[----:B------:R-:W-:-:S02]  /*0670*/  LEA R10, R25, R8, 0x3 ;  /* 0x00000008190a7211 */ /* 0x000fc400078e18ff */
[----:B------:R-:W-:Y:S02]  /*0680*/  LEA R19, R27, R18, 0x1 ;  /* 0x000000121b137211 */ /* 0x000fe400078e08ff */
[-C--:B------:R-:W-:Y:S02]  /*0690*/  LEA.HI.X.SX32 R113, R16, R24.reuse, 0x1, P1 ;  /* 0x0000001810717211 */ /* 0x080fe400008f0eff */
[----:B------:R-:W-:Y:S02]  /*06a0*/  LEA.HI.X.SX32 R111, R9, R24, 0x1, P2 ;  /* 0x00000018096f7211 */ /* 0x000fe400010f0eff */
[----:B------:R-:W-:Y:S02]  /*06b0*/  LEA R108, P1, R7, R88, 0x1 ;  /* 0x00000058076c7211 */ /* 0x000fe400078208ff */
[----:B------:R-:W-:Y:S02]  /*06c0*/  LEA R9, R25, R10, 0x3 ;  /* 0x0000000a19097211 */ /* 0x000fe400078e18ff */
[----:B------:R-:W-:-:S02]  /*06d0*/  LEA R20, R27, R19, 0x1 ;  /* 0x000000131b147211 */ /* 0x000fc400078e08ff */
[----:B------:R-:W-:Y:S02]  /*06e0*/  LEA R86, P3, R17, R88, 0x1 ;  /* 0x0000005811567211 */ /* 0x000fe400078608ff */
[----:B------:R-:W-:Y:S02]  /*06f0*/  LEA.HI.X.SX32 R109, R7, R24, 0x1, P1 ;  /* 0x00000018076d7211 */ /* 0x000fe400008f0eff */
[----:B------:R-:W-:Y:S02]  /*0700*/  LEA R7, R25, R9, 0x3 ;  /* 0x0000000919077211 */ /* 0x000fe400078e18ff */
[----:B------:R-:W-:Y:S02]  /*0710*/  LEA R16, R27, R20, 0x1 ;  /* 0x000000141b107211 */ /* 0x000fe400078e08ff */
[----:B------:R-:W-:Y:S02]  /*0720*/  LEA.HI.X.SX32 R87, R17, R24, 0x1, P3 ;  /* 0x0000001811577211 */ /* 0x000fe400018f0eff */
[----:B------:R-:W-:-:S02]  /*0730*/  LEA R94, P1, R8, R88, 0x1 ;  /* 0x00000058085e7211 */ /* 0x000fc400078208ff */
[-C--:B------:R-:W-:Y:S02]  /*0740*/  LEA R92, P2, R10, R88.reuse, 0x1 ;  /* 0x000000580a5c7211 */ /* 0x080fe400078408ff */
[-C--:B------:R-:W-:Y:S02]  /*0750*/  LEA R90, P3, R9, R88.reuse, 0x1 ;  /* 0x00000058095a7211 */ /* 0x080fe400078608ff */
[----:B------:R-:W-:Y:S02]  /*0760*/  LEA R88, P4, R7, R88, 0x1 ;  /* 0x0000005807587211 */ /* 0x000fe400078808ff */
[----:B------:R-:W-:Y:S02]  /*0770*/  LEA R17, R27, R16, 0x1 ;  /* 0x000000101b117211 */ /* 0x000fe400078e08ff */
[----:B------:R-:W-:Y:S02]  /*0780*/  LEA R82, P0, R18, R68, 0x1 ;  /* 0x0000004412527211 */ /* 0x000fe400078008ff */
[----:B------:R-:W-:-:S02]  /*0790*/  LEA.HI.X.SX32 R89, R7, R24, 0x1, P4 ;  /* 0x0000001807597211 */ /* 0x000fc400020f0eff */
[----:B------:R-:W-:Y:S02]  /*07a0*/  LEA R7, R27, R17, 0x1 ;  /* 0x000000111b077211 */ /* 0x000fe400078e08ff */
[-C--:B------:R-:W-:Y:S02]  /*07b0*/  LEA.HI.X.SX32 R93, R10, R24.reuse, 0x1, P2 ;  /* 0x000000180a5d7211 */ /* 0x080fe400010f0eff */
[----:B------:R-:W-:Y:S02]  /*07c0*/  LEA.HI.X.SX32 R83, R18, R21, 0x1, P0 ;  /* 0x0000001512537211 */ /* 0x000fe400000f0eff */
[----:B------:R-:W-:Y:S02]  /*07d0*/  LEA.HI.X.SX32 R95, R8, R24, 0x1, P1 ;  /* 0x00000018085f7211 */ /* 0x000fe400008f0eff */
[-C--:B------:R-:W-:Y:S02]  /*07e0*/  LEA R80, P0, R19, R68.reuse, 0x1 ;  /* 0x0000004413507211 */ /* 0x080fe400078008ff */
[----:B------:R-:W-:-:S02]  /*07f0*/  LEA R76, P2, R16, R68, 0x1 ;  /* 0x00000044104c7211 */ /* 0x000fc400078408ff */
[----:B------:R-:W-:Y:S02]  /*0800*/  LEA R8, R27, R7, 0x1 ;  /* 0x000000071b087211 */ /* 0x000fe400078e08ff */
[----:B------:R-:W-:Y:S02]  /*0810*/  LEA R78, P1, R20, R68, 0x1 ;  /* 0x00000044144e7211 */ /* 0x000fe400078208ff */
[----:B------:R-:W-:Y:S02]  /*0820*/  LEA.HI.X.SX32 R91, R9, R24, 0x1, P3 ;  /* 0x00000018095b7211 */ /* 0x000fe400018f0eff */
[-C--:B------:R-:W-:Y:S01]  /*0830*/  LEA.HI.X.SX32 R81, R19, R21.reuse, 0x1, P0 ;  /* 0x0000001513517211 */ /* 0x080fe200000f0eff */
[----:B------:R-:W-:Y:S01]  /*0840*/  IMAD R19, R22, 0x90, RZ ;  /* 0x0000009016137824 */ /* 0x000fe200078e02ff */
[----:B------:R-:W-:Y:S01]  /*0850*/  LEA.HI.X.SX32 R77, R16, R21, 0x1, P2 ;  /* 0x00000015104d7211 */ /* 0x000fe200010f0eff */
[----:B------:R-:W-:Y:S01]  /*0860*/  CS2R R24, SRZ ;  /* 0x0000000000187805 */ /* 0x000fe2000001ff00 */
[----:B------:R-:W-:-:S02]  /*0870*/  LEA R9, R27, R8, 0x1 ;  /* 0x000000081b097211 */ /* 0x000fc400078e08ff */
[-C--:B------:R-:W-:Y:S01]  /*0880*/  LEA R66, P2, R8, R68.reuse, 0x1 ;  /* 0x0000004408427211 */ /* 0x080fe200078408ff */
[----:B------:R-:W-:Y:S01]  /*0890*/  CS2R R26, SRZ ;  /* 0x00000000001a7805 */ /* 0x000fe2000001ff00 */
[-C--:B------:R-:W-:Y:S02]  /*08a0*/  LEA.HI.X.SX32 R79, R20, R21.reuse, 0x1, P1 ;  /* 0x00000015144f7211 */ /* 0x080fe400008f0eff */
[-C--:B------:R-:W-:Y:S02]  /*08b0*/  LEA R74, P0, R17, R68.reuse, 0x1 ;  /* 0x00000044114a7211 */ /* 0x080fe400078008ff */
[-C--:B------:R-:W-:Y:S02]  /*08c0*/  LEA R72, P1, R7, R68.reuse, 0x1 ;  /* 0x0000004407487211 */ /* 0x080fe400078208ff */
[----:B------:R-:W-:Y:S02]  /*08d0*/  LEA R68, P3, R9, R68, 0x1 ;  /* 0x0000004409447211 */ /* 0x000fe400078608ff */
[----:B------:R-:W-:-:S02]  /*08e0*/  LEA.HI.X.SX32 R67, R8, R21, 0x1, P2 ;  /* 0x0000001508437211 */ /* 0x000fc400010f0eff */
[--C-:B------:R-:W-:Y:S02]  /*08f0*/  LOP3.LUT R19, R19, 0x30, R12.reuse, 0x78, !PT ;  /* 0x0000003013137812 */ /* 0x100fe400078e780c */
[----:B------:R-:W-:Y:S02]  /*0900*/  LOP3.LUT R8, R23, 0x10, R12, 0x78, !PT ;  /* 0x0000001017087812 */ /* 0x000fe400078e780c */
[-C--:B------:R-:W-:Y:S01]  /*0910*/  LEA.HI.X.SX32 R75, R17, R21.reuse, 0x1, P0 ;  /* 0x00000015114b7211 */ /* 0x080fe200000f0eff */
[----:B------:R-:W-:Y:S01]  /*0920*/  CS2R R22, SRZ ;  /* 0x0000000000167805 */ /* 0x000fe2000001ff00 */
[-C--:B------:R-:W-:Y:S02]  /*0930*/  LEA.HI.X.SX32 R73, R7, R21.reuse, 0x1, P1 ;  /* 0x0000001507497211 */ /* 0x080fe400008f0eff */
[----:B------:R-:W-:Y:S02]  /*0940*/  LEA.HI.X.SX32 R69, R9, R21, 0x1, P3 ;  /* 0x0000001509457211 */ /* 0x000fe400018f0eff */
[C---:B------:R-:W-:Y:S01]  /*0950*/  LOP3.LUT R16, R5.reuse, 0x40, RZ, 0x3c, !PT ;  /* 0x0000004005107812 */ /* 0x040fe200078e3cff */
[----:B------:R-:W-:Y:S01]  /*0960*/  CS2R R20, SRZ ;  /* 0x0000000000147805 */ /* 0x000fe2000001ff00 */
[----:B------:R-:W-:-:S02]  /*0970*/  LOP3.LUT R17, R5, 0x60, RZ, 0x3c, !PT ;  /* 0x0000006005117812 */ /* 0x000fc400078e3cff */
[----:B------:R-:W-:Y:S02]  /*0980*/  MOV R10, 0x3f800000 ;  /* 0x3f800000000a7802 */ /* 0x000fe40000000f00 */
[----:B------:R-:W-:Y:S02]  /*0990*/  MOV R107, 0xff800000 ;  /* 0xff800000006b7802 */ /* 0x000fe40000000f00 */
[----:B------:R-:W-:Y:S02]  /*09a0*/  MOV R18, RZ ;  /* 0x000000ff00127202 */ /* 0x000fe40000000f00 */
[----:B------:R-:W-:Y:S02]  /*09b0*/  MOV R7, RZ ;  /* 0x000000ff00077202 */ /* 0x000fe40000000f00 */
[----:B------:R-:W-:Y:S02]  /*09c0*/  MOV R97, 0xff800000 ;  /* 0xff80000000617802 */ /* 0x000fe40000000f00 */
[----:B------:R-:W-:-:S02]  /*09d0*/  MOV R9, RZ ;  /* 0x000000ff00097202 */ /* 0x000fc40000000f00 */
[----:B------:R-:W-:Y:S02]  /*09e0*/  LOP3.LUT R64, R19, 0x40, RZ, 0x3c, !PT ;  /* 0x0000004013407812 */ /* 0x000fe400078e3cff */
[----:B------:R-:W-:Y:S02]  /*09f0*/  LEA R8, R13, R8, 0x4 ;  /* 0x000000080d087211 */ /* 0x000fe400078e20ff */
.L_x_1:
[----:B------:R-:W-:-:S04]  /*0a00*/  IMAD.WIDE R32, R18, 0x2, R108 ;  /* 0x0000000212207825 */ /* 0x000fc800078e026c */
[C---:B------:R-:W-:Y:S02]  /*0a10*/  IMAD.WIDE R34, R18.reuse, 0x2, R94 ;  /* 0x0000000212227825 */ /* 0x040fe400078e025e */
[----:B------:R-:W2:Y:S02]  /*0a20*/  LDG.E.U16 R32, [R32.64] ;  /* 0x0000000420207981 */ /* 0x000ea4000c1e1500 */
[C---:B------:R-:W-:Y:S02]  /*0a30*/  IMAD.WIDE R28, R18.reuse, 0x2, R112 ;  /* 0x00000002121c7825 */ /* 0x040fe400078e0270 */
[----:B------:R-:W3:Y:S02]  /*0a40*/  LDG.E.U16 R34, [R34.64] ;  /* 0x0000000422227981 */ /* 0x000ee4000c1e1500 */
[C---:B------:R-:W-:Y:S02]  /*0a50*/  IMAD.WIDE R30, R18.reuse, 0x2, R110 ;  /* 0x00000002121e7825 */ /* 0x040fe400078e026e */
[----:B------:R-:W4:Y:S02]  /*0a60*/  LDG.E.U16 R44, [R28.64] ;  /* 0x000000041c2c7981 */ /* 0x000f24000c1e1500 */
[----:B------:R-:W-:-:S02]  /*0a70*/  IMAD.WIDE R36, R18, 0x2, R92 ;  /* 0x0000000212247825 */ /* 0x000fc400078e025c */
[----:B------:R-:W5:Y:S02]  /*0a80*/  LDG.E.U16 R46, [R30.64] ;  /* 0x000000041e2e7981 */ /* 0x000f64000c1e1500 */
[C---:B------:R-:W-:Y:S02]  /*0a90*/  IMAD.WIDE R38, R18.reuse, 0x2, R90 ;  /* 0x0000000212267825 */ /* 0x040fe400078e025a */
[----:B------:R0:W5:Y:S02]  /*0aa0*/  LDG.E.U16 R52, [R36.64] ;  /* 0x0000000424347981 */ /* 0x000164000c1e1500 */
[C---:B------:R-:W-:Y:S02]  /*0ab0*/  IMAD.WIDE R40, R18.reuse, 0x2, R88 ;  /* 0x0000000212287825 */ /* 0x040fe400078e0258 */
[----:B------:R1:W5:Y:S02]  /*0ac0*/  LDG.E.U16 R54, [R38.64] ;  /* 0x0000000426367981 */ /* 0x000364000c1e1500 */
[----:B------:R-:W-:-:S02]  /*0ad0*/  IMAD.WIDE R42, R18, 0x2, R86 ;  /* 0x00000002122a7825 */ /* 0x000fc400078e0256 */
[----:B------:R-:W5:Y:S04]  /*0ae0*/  LDG.E.U16 R60, [R40.64] ;  /* 0x00000004283c7981 */ /* 0x000f68000c1e1500 */
[----:B------:R-:W5:Y:S04]  /*0af0*/  LDG.E.U16 R62, [R42.64] ;  /* 0x000000042a3e7981 */ /* 0x000f68000c1e1500 */
[----:B------:R-:W-:Y:S01]  /*0b00*/  BAR.SYNC.DEFER_BLOCKING 0x0 ;  /* 0x0000000000007b1d */ /* 0x000fe20000010000 */
[----:B0-----:R-:W-:-:S04]  /*0b10*/  IMAD.WIDE R36, R7, 0x2, R82 ;  /* 0x0000000207247825 */ /* 0x001fc800078e0252 */
[----:B-1----:R-:W-:-:S04]  /*0b20*/  IMAD.WIDE R38, R7, 0x2, R80 ;  /* 0x0000000207267825 */ /* 0x002fc800078e0250 */
[C---:B------:R-:W-:Y:S01]  /*0b30*/  IMAD.WIDE R70, R7.reuse, 0x2, R66 ;  /* 0x0000000207467825 */ /* 0x040fe200078e0242 */
[----:B--2---:R-:W-:Y:S04]  /*0b40*/  STS.U16 [R5+0x200], R32 ;  /* 0x0002002005007388 */ /* 0x004fe80000000400 */
[----:B---3--:R-:W-:Y:S04]  /*0b50*/  STS.U16 [R5+0x300], R34 ;  /* 0x0003002205007388 */ /* 0x008fe80000000400 */
[----:B----4-:R-:W-:Y:S04]  /*0b60*/  STS.U16 [R5], R44 ;  /* 0x0000002c05007388 */ /* 0x010fe80000000400 */
[----:B-----5:R-:W-:Y:S04]  /*0b70*/  STS.U16 [R5+0x100], R46 ;  /* 0x0001002e05007388 */ /* 0x020fe80000000400 */
[----:B------:R0:W-:Y:S04]  /*0b80*/  STS.U16 [R5+0x400], R52 ;  /* 0x0004003405007388 */ /* 0x0001e80000000400 */
[----:B------:R1:W-:Y:S04]  /*0b90*/  STS.U16 [R5+0x500], R54 ;  /* 0x0005003605007388 */ /* 0x0003e80000000400 */
[----:B------:R-:W-:Y:S04]  /*0ba0*/  STS.U16 [R5+0x600], R60 ;  /* 0x0006003c05007388 */ /* 0x000fe80000000400 */
[----:B------:R2:W-:Y:S04]  /*0bb0*/  STS.U16 [R5+0x700], R62 ;  /* 0x0007003e05007388 */ /* 0x0005e80000000400 */
[----:B------:R-:W-:Y:S01]  /*0bc0*/  BAR.SYNC.DEFER_BLOCKING 0x0 ;  /* 0x0000000000007b1d */ /* 0x000fe20000010000 */
[----:B0-----:R-:W-:-:S04]  /*0bd0*/  IMAD.WIDE R52, R7, 0x2, R74 ;  /* 0x0000000207347825 */ /* 0x001fc800078e024a */
[----:B-1----:R-:W-:-:S04]  /*0be0*/  IMAD.WIDE R54, R7, 0x2, R72 ;  /* 0x0000000207367825 */ /* 0x002fc800078e0248 */
[----:B------:R-:W-:-:S04]  /*0bf0*/  IMAD.WIDE R44, R7, 0x2, R78 ;  /* 0x00000002072c7825 */ /* 0x000fc800078e024e */
[----:B--2---:R-:W-:-:S04]  /*0c00*/  IMAD.WIDE R62, R7, 0x2, R76 ;  /* 0x00000002073e7825 */ /* 0x004fc800078e024c */
[----:B------:R-:W-:Y:S01]  /*0c10*/  IMAD.WIDE R60, R7, 0x2, R68 ;  /* 0x00000002073c7825 */ /* 0x000fe200078e0244 */
[----:B------:R0:W2:Y:S04]  /*0c20*/  LDG.E.U16 R96, [R36.64] ;  /* 0x0000000424607981 */ /* 0x0000a8000c1e1500 */
[----:B------:R1:W3:Y:S04]  /*0c30*/  LDG.E.U16 R98, [R52.64] ;  /* 0x0000000434627981 */ /* 0x0002e8000c1e1500 */
[----:B------:R0:W4:Y:S04]  /*0c40*/  LDG.E.U16 R99, [R38.64] ;  /* 0x0000000426637981 */ /* 0x000128000c1e1500 */
[----:B------:R1:W5:Y:S04]  /*0c50*/  LDG.E.U16 R103, [R54.64] ;  /* 0x0000000436677981 */ /* 0x000368000c1e1500 */
[----:B------:R0:W3:Y:S04]  /*0c60*/  LDG.E.U16 R101, [R44.64] ;  /* 0x000000042c657981 */ /* 0x0000e8000c1e1500 */
[----:B------:R0:W4:Y:S04]  /*0c70*/  LDG.E.U16 R105, [R70.64] ;  /* 0x0000000446697981 */ /* 0x000128000c1e1500 */
[----:B------:R0:W5:Y:S04]  /*0c80*/  LDG.E.U16 R102, [R62.64] ;  /* 0x000000043e667981 */ /* 0x000168000c1e1500 */
[----:B------:R0:W5:Y:S04]  /*0c90*/  LDG.E.U16 R100, [R60.64] ;  /* 0x000000043c647981 */ /* 0x000168000c1e1500 */
[----:B------:R-:W-:Y:S04]  /*0ca0*/  LDSM.16.MT88.4 R28, [R15+0x800] ;  /* 0x000800000f1c783b */ /* 0x000fe80000004200 */
[----:B------:R-:W1:Y:S04]  /*0cb0*/  LDSM.16.M88.4 R40, [R8] ;  /* 0x000000000828783b */ /* 0x000e680000000200 */
[----:B------:R-:W1:Y:S04]  /*0cc0*/  LDSM.16.M88.4 R48, [R8+0x200] ;  /* 0x000200000830783b */ /* 0x000e680000000200 */
[----:B------:R-:W1:Y:S04]  /*0cd0*/  LDSM.16.M88.4 R56, [R8+0x400] ;  /* 0x000400000838783b */ /* 0x000e680000000200 */
[----:B0-----:R-:W0:Y:S04]  /*0ce0*/  LDSM.16.M88.4 R36, [R8+0x600] ;  /* 0x000600000824783b */ /* 0x001e280000000200 */
[----:B------:R-:W-:Y:S01]  /*0cf0*/  BAR.SYNC.DEFER_BLOCKING 0x0 ;  /* 0x0000000000007b1d */ /* 0x000fe20000010000 */
[C---:B-1----:R-:W-:Y:S08]  /*0d00*/  HMMA.16816.F32.BF16 R32, R28.reuse, R40, RZ ;  /* 0x000000281c20723c */ /* 0x042ff000000418ff */
[C---:B------:R-:W-:Y:S08]  /*0d10*/  HMMA.16816.F32.BF16 R40, R28.reuse, R42, RZ ;  /* 0x0000002a1c28723c */ /* 0x040ff000000418ff */
[C---:B------:R-:W-:Y:S08]  /*0d20*/  HMMA.16816.F32.BF16 R44, R28.reuse, R48, RZ ;  /* 0x000000301c2c723c */ /* 0x040ff000000418ff */
[----:B------:R-:W-:Y:S01]  /*0d30*/  HMMA.16816.F32.BF16 R48, R28, R50, RZ ;  /* 0x000000321c30723c */ /* 0x000fe200000418ff */
[----:B------:R-:W-:-:S02]  /*0d40*/  FMUL R84, R32, c[0x0][0x188] ;  /* 0x0000620020547a20 */ /* 0x000fc40000400000 */
[----:B------:R-:W-:-:S05]  /*0d50*/  FMUL R85, R33, c[0x0][0x188] ;  /* 0x0000620021557a20 */ /* 0x000fca0000400000 */
[----:B------:R-:W-:Y:S01]  /*0d60*/  HMMA.16816.F32.BF16 R52, R28, R56, RZ ;  /* 0x000000381c34723c */ /* 0x000fe200000418ff */
[----:B------:R-:W-:Y:S01]  /*0d70*/  FMNMX R85, R84, R85, !PT ;  /* 0x0000005554557209 */ /* 0x000fe20007800000 */
[----:B------:R-:W-:-:S05]  /*0d80*/  FMUL R70, R41, c[0x0][0x188] ;  /* 0x0000620029467a20 */ /* 0x000fca0000400000 */
[----:B------:R-:W-:Y:S02]  /*0d90*/  FMUL R56, R40, c[0x0][0x188] ;  /* 0x0000620028387a20 */ /* 0x000fe40000400000 */
[----:B------:R-:W-:-:S03]  /*0da0*/  FMUL R60, R44, c[0x0][0x188] ;  /* 0x000062002c3c7a20 */ /* 0x000fc60000400000 */
[----:B------:R-:W-:Y:S02]  /*0db0*/  FMNMX R85, R56, R85, !PT ;  /* 0x0000005538557209 */ /* 0x000fe40007800000 */
[----:B------:R-:W-:Y:S02]  /*0dc0*/  HMMA.16816.F32.BF16 R56, R28, R58, RZ ;  /* 0x0000003a1c38723c */ /* 0x000fe400000418ff */
[----:B------:R-:W-:Y:S01]  /*0dd0*/  FMNMX R85, R70, R85, !PT ;  /* 0x0000005546557209 */ /* 0x000fe20007800000 */
[----:B------:R-:W-:-:S03]  /*0de0*/  FMUL R70, R45, c[0x0][0x188] ;  /* 0x000062002d467a20 */ /* 0x000fc60000400000 */
[----:B------:R-:W-:Y:S02]  /*0df0*/  FMNMX R85, R60, R85, !PT ;  /* 0x000000553c557209 */ /* 0x000fe40007800000 */
[----:B0-----:R-:W-:Y:S02]  /*0e00*/  HMMA.16816.F32.BF16 R60, R28, R36, RZ ;  /* 0x000000241c3c723c */ /* 0x001fe400000418ff */
[----:B------:R-:W-:-:S05]  /*0e10*/  FMNMX R85, R70, R85, !PT ;  /* 0x0000005546557209 */ /* 0x000fca0007800000 */
[----:B------:R-:W-:Y:S02]  /*0e20*/  FMUL R36, R48, c[0x0][0x188] ;  /* 0x0000620030247a20 */ /* 0x000fe40000400000 */
[----:B------:R-:W-:-:S03]  /*0e30*/  FMUL R37, R49, c[0x0][0x188] ;  /* 0x0000620031257a20 */ /* 0x000fc60000400000 */
[----:B------:R-:W-:Y:S01]  /*0e40*/  FMNMX R70, R36, R85, !PT ;  /* 0x0000005524467209 */ /* 0x000fe20007800000 */
[----:B------:R-:W-:Y:S01]  /*0e50*/  HMMA.16816.F32.BF16 R28, R28, R38, RZ ;  /* 0x000000261c1c723c */ /* 0x000fe200000418ff */
[----:B------:R-:W-:-:S06]  /*0e60*/  FMUL R36, R52, c[0x0][0x188] ;  /* 0x0000620034247a20 */ /* 0x000fcc0000400000 */
[----:B------:R-:W-:Y:S01]  /*0e70*/  FMNMX R39, R37, R70, !PT ;  /* 0x0000004625277209 */ /* 0x000fe20007800000 */
[----:B------:R-:W-:-:S03]  /*0e80*/  FMUL R37, R53, c[0x0][0x188] ;  /* 0x0000620035257a20 */ /* 0x000fc60000400000 */
        /* <DEDUP_REMOVED lines=12> */
[----:B------:R-:W-:-:S04]  /*0f50*/  FMNMX R36, R36, R39, !PT ;  /* 0x0000002724247209 */ /* 0x000fc80007800000 */
[----:B------:R-:W-:-:S05]  /*0f60*/  FMNMX R70, R37, R36, !PT ;  /* 0x0000002425467209 */ /* 0x000fca0007800000 */
[----:B------:R-:W0:Y:S01]  /*0f70*/  SHFL.BFLY PT, R37, R70, 0x2, 0x1f ;  /* 0x0c401f0046257f89 */ /* 0x000e2200000e0000 */
[----:B------:R-:W-:Y:S02]  /*0f80*/  FMUL R36, R34, c[0x0][0x188] ;  /* 0x0000620022247a20 */ /* 0x000fe40000400000 */
[----:B------:R-:W-:Y:S01]  /*0f90*/  FMUL R38, R42, c[0x0][0x188] ;  /* 0x000062002a267a20 */ /* 0x000fe20000400000 */
[----:B0-----:R-:W-:Y:S01]  /*0fa0*/  FMNMX R71, R70, R37, !PT ;  /* 0x0000002546477209 */ /* 0x001fe20007800000 */
[----:B------:R-:W-:-:S04]  /*0fb0*/  FMUL R37, R35, c[0x0][0x188] ;  /* 0x0000620023257a20 */ /* 0x000fc80000400000 */
[----:B------:R-:W0:Y:S01]  /*0fc0*/  SHFL.BFLY PT, R84, R71, 0x1, 0x1f ;  /* 0x0c201f0047547f89 */ /* 0x000e2200000e0000 */
        /* <DEDUP_REMOVED lines=11> */
[----:B------:R-:W-:Y:S01]  /*1080*/  FMUL R37, R54, c[0x0][0x188] ;  /* 0x0000620036257a20 */ /* 0x000fe20000400000 */
[----:B0-----:R-:W-:Y:S02]  /*1090*/  FMNMX R70, R71, R84, !PT ;  /* 0x0000005447467209 */ /* 0x001fe40007800000 */
[----:B------:R-:W-:Y:S01]  /*10a0*/  FMNMX R38, R36, R39, !PT ;  /* 0x0000002724267209 */ /* 0x000fe20007800000 */
[----:B------:R-:W-:Y:S01]  /*10b0*/  FMUL R36, R55, c[0x0][0x188] ;  /* 0x0000620037247a20 */ /* 0x000fe20000400000 */
[----:B------:R-:W-:Y:S02]  /*10c0*/  FMNMX R70, R70, R107, !PT ;  /* 0x0000006b46467209 */ /* 0x000fe40007800000 */
[----:B------:R-:W-:Y:S01]  /*10d0*/  FMNMX R39, R37, R38, !PT ;  /* 0x0000002625277209 */ /* 0x000fe20007800000 */
[----:B------:R-:W-:-:S03]  /*10e0*/  FMUL R37, R58, c[0x0][0x188] ;  /* 0x000062003a257a20 */ /* 0x000fc60000400000 */
[----:B------:R-:W-:Y:S01]  /*10f0*/  FMNMX R36, R36, R39, !PT ;  /* 0x0000002724247209 */ /* 0x000fe20007800000 */
[--C-:B------:R-:W-:Y:S02]  /*1100*/  FFMA R38, R32, c[0x0][0x188], -R70.reuse ;  /* 0x0000620020267a23 */ /* 0x100fe40000000846 */
[----:B------:R-:W-:Y:S01]  /*1110*/  FMUL R32, R59, c[0x0][0x188] ;  /* 0x000062003b207a20 */ /* 0x000fe20000400000 */
[----:B------:R-:W-:Y:S01]  /*1120*/  FMNMX R39, R37, R36, !PT ;  /* 0x0000002425277209 */ /* 0x000fe20007800000 */
[----:B------:R-:W-:Y:S02]  /*1130*/  FMUL R71, R38, 1.4426950216293334961 ;  /* 0x3fb8aa3b26477820 */ /* 0x000fe40000400000 */
[----:B------:R-:W-:Y:S01]  /*1140*/  FMUL R37, R62, c[0x0][0x188] ;  /* 0x000062003e257a20 */ /* 0x000fe20000400000 */
[----:B------:R-:W-:Y:S01]  /*1150*/  FMNMX R38, R32, R39, !PT ;  /* 0x0000002720267209 */ /* 0x000fe20007800000 */
[----:B------:R-:W-:Y:S02]  /*1160*/  FFMA R33, R33, c[0x0][0x188], -R70 ;  /* 0x0000620021217a23 */ /* 0x000fe40000000846 */
[----:B------:R-:W-:Y:S01]  /*1170*/  FMUL R32, R63, c[0x0][0x188] ;  /* 0x000062003f207a20 */ /* 0x000fe20000400000 */
[----:B------:R-:W-:Y:S01]  /*1180*/  FMNMX R37, R37, R38, !PT ;  /* 0x0000002625257209 */ /* 0x000fe20007800000 */
[----:B------:R-:W-:-:S02]  /*1190*/  FMUL R39, R33, 1.4426950216293334961 ;  /* 0x3fb8aa3b21277820 */ /* 0x000fc40000400000 */
[----:B------:R-:W-:Y:S01]  /*11a0*/  FMUL R33, R30, c[0x0][0x188] ;  /* 0x000062001e217a20 */ /* 0x000fe20000400000 */
[----:B------:R-:W-:Y:S01]  /*11b0*/  FMNMX R38, R32, R37, !PT ;  /* 0x0000002520267209 */ /* 0x000fe20007800000 */
[----:B------:R-:W-:-:S03]  /*11c0*/  FMUL R32, R31, c[0x0][0x188] ;  /* 0x000062001f207a20 */ /* 0x000fc60000400000 */
[----:B------:R-:W-:-:S04]  /*11d0*/  FMNMX R33, R33, R38, !PT ;  /* 0x0000002621217209 */ /* 0x000fc80007800000 */
[----:B------:R-:W-:-:S05]  /*11e0*/  FMNMX R32, R32, R33, !PT ;  /* 0x0000002120207209 */ /* 0x000fca0007800000 */
[----:B------:R-:W0:Y:S01]  /*11f0*/  SHFL.BFLY PT, R33, R32, 0x2, 0x1f ;  /* 0x0c401f0020217f89 */ /* 0x000e2200000e0000 */
[----:B------:R-:W-:Y:S01]  /*1200*/  FFMA R41, R41, c[0x0][0x188], -R70 ;  /* 0x0000620029297a23 */ /* 0x000fe20000000846 */
[----:B0-----:R-:W-:-:S05]  /*1210*/  FMNMX R33, R32, R33, !PT ;  /* 0x0000002120217209 */ /* 0x001fca0007800000 */
[----:B------:R-:W0:Y:S01]  /*1220*/  SHFL.BFLY PT, R32, R33, 0x1, 0x1f ;  /* 0x0c201f0021207f89 */ /* 0x000e2200000e0000 */
[----:B------:R-:W-:-:S03]  /*1230*/  FFMA R48, R48, c[0x0][0x188], -R70 ;  /* 0x0000620030307a23 */ /* 0x000fc60000000846 */
[----:B--2---:R1:W-:Y:S01]  /*1240*/  STS.U16 [R5], R96 ;  /* 0x0000006005007388 */ /* 0x0043e20000000400 */
[----:B------:R-:W-:-:S03]  /*1250*/  FFMA R52, R52, c[0x0][0x188], -R70 ;  /* 0x0000620034347a23 */ /* 0x000fc60000000846 */
[----:B---3--:R2:W-:Y:S04]  /*1260*/  STS.U16 [R5+0x400], R98 ;  /* 0x0004006205007388 */ /* 0x0085e80000000400 */
[----:B----4-:R-:W-:Y:S04]  /*1270*/  STS.U16 [R6+0x100], R99 ;  /* 0x0001006306007388 */ /* 0x010fe80000000400 */
[----:B-----5:R-:W-:Y:S01]  /*1280*/  STS.U16 [R6+0x500], R103 ;  /* 0x0005006706007388 */ /* 0x020fe20000000400 */
[----:B------:R-:W-:-:S03]  /*1290*/  FMUL R37, R41, 1.4426950216293334961 ;  /* 0x3fb8aa3b29257820 */ /* 0x000fc60000400000 */
[----:B------:R-:W-:Y:S04]  /*12a0*/  STS.U16 [R16+0x200], R101 ;  /* 0x0002006510007388 */ /* 0x000fe80000000400 */
[----:B------:R-:W-:Y:S01]  /*12b0*/  STS.U16 [R16+0x600], R105 ;  /* 0x0006006910007388 */ /* 0x000fe20000000400 */
[----:B------:R-:W-:-:S03]  /*12c0*/  FMUL R41, R48, 1.4426950216293334961 ;  /* 0x3fb8aa3b30297820 */ /* 0x000fc60000400000 */
[----:B------:R-:W-:Y:S01]  /*12d0*/  STS.U16 [R17+0x300], R102 ;  /* 0x0003006611007388 */ /* 0x000fe20000000400 */
[----:B------:R-:W-:-:S03]  /*12e0*/  FMUL R52, R52, 1.4426950216293334961 ;  /* 0x3fb8aa3b34347820 */ /* 0x000fc60000400000 */
[----:B------:R3:W-:Y:S01]  /*12f0*/  STS.U16 [R17+0x700], R100 ;  /* 0x0007006411007388 */ /* 0x0007e20000000400 */
[--C-:B------:R-:W-:Y:S01]  /*1300*/  FFMA R48, R60, c[0x0][0x188], -R70.reuse ;  /* 0x000062003c307a23 */ /* 0x100fe20000000846 */
[----:B0-----:R-:W-:Y:S01]  /*1310*/  FMNMX R32, R33, R32, !PT ;  /* 0x0000002021207209 */ /* 0x001fe20007800000 */
[----:B------:R-:W-:Y:S01]  /*1320*/  MUFU.EX2 R36, R71 ;  /* 0x0000004700247308 */ /* 0x000fe20000000800 */
[--C-:B------:R-:W-:Y:S02]  /*1330*/  FFMA R40, R40, c[0x0][0x188], -R70.reuse ;  /* 0x0000620028287a23 */ /* 0x100fe40000000846 */
[----:B------:R-:W-:-:S05]  /*1340*/  FFMA R53, R53, c[0x0][0x188], -R70 ;  /* 0x0000620035357a23 */ /* 0x000fca0000000846 */
[----:B------:R0:W-:Y:S01]  /*1350*/  MUFU.EX2 R71, R52 ;  /* 0x0000003400477308 */ /* 0x0001e20000000800 */
[--C-:B------:R-:W-:Y:S02]  /*1360*/  FFMA R44, R44, c[0x0][0x188], -R70.reuse ;  /* 0x000062002c2c7a23 */ /* 0x100fe40000000846 */
[--C-:B------:R-:W-:Y:S02]  /*1370*/  FFMA R49, R49, c[0x0][0x188], -R70.reuse ;  /* 0x0000620031317a23 */ /* 0x100fe40000000846 */
[----:B0-----:R-:W-:Y:S01]  /*1380*/  FMUL R52, R48, 1.4426950216293334961 ;  /* 0x3fb8aa3b30347820 */ /* 0x001fe20000400000 */
[----:B------:R-:W-:Y:S01]  /*1390*/  FMNMX R48, R32, R97, !PT ;  /* 0x0000006120307209 */ /* 0x000fe20007800000 */
[--C-:B------:R-:W-:Y:S02]  /*13a0*/  FFMA R28, R28, c[0x0][0x188], -R70.reuse ;  /* 0x000062001c1c7a23 */ /* 0x100fe40000000846 */
[----:B------:R-:W-:Y:S02]  /*13b0*/  FMUL R84, R40, 1.4426950216293334961 ;  /* 0x3fb8aa3b28547820 */ /* 0x000fe40000400000 */
[----:B------:R-:W-:-:S02]  /*13c0*/  FFMA R57, R57, c[0x0][0x188], -R70 ;  /* 0x0000620039397a23 */ /* 0x000fc40000000846 */
[--C-:B------:R-:W-:Y:S02]  /*13d0*/  FFMA R34, R34, c[0x0][0x188], -R48.reuse ;  /* 0x0000620022227a23 */ /* 0x100fe40000000830 */
[--C-:B------:R-:W-:Y:S02]  /*13e0*/  FFMA R35, R35, c[0x0][0x188], -R48.reuse ;  /* 0x0000620023237a23 */ /* 0x100fe40000000830 */
[----:B------:R-:W-:Y:S02]  /*13f0*/  FMUL R53, R53, 1.4426950216293334961 ;  /* 0x3fb8aa3b35357820 */ /* 0x000fe40000400000 */
[----:B------:R-:W-:Y:S01]  /*1400*/  FADD R32, -R70, R107 ;  /* 0x0000006b46207221 */ /* 0x000fe20000000100 */
[----:B------:R-:W0:Y:S01]  /*1410*/  MUFU.EX2 R39, R39 ;  /* 0x0000002700277308 */ /* 0x000e220000000800 */
[----:B------:R-:W-:Y:S02]  /*1420*/  FMUL R40, R44, 1.4426950216293334961 ;  /* 0x3fb8aa3b2c287820 */ /* 0x000fe40000400000 */
[----:B------:R-:W-:-:S02]  /*1430*/  FFMA R42, R42, c[0x0][0x188], -R48 ;  /* 0x000062002a2a7a23 */ /* 0x000fc40000000830 */
[----:B------:R-:W-:Y:S02]  /*1440*/  FMUL R44, R49, 1.4426950216293334961 ;  /* 0x3fb8aa3b312c7820 */ /* 0x000fe40000400000 */
[--C-:B------:R-:W-:Y:S02]  /*1450*/  FFMA R56, R56, c[0x0][0x188], -R70.reuse ;  /* 0x0000620038387a23 */ /* 0x100fe40000000846 */
[----:B------:R-:W-:Y:S01]  /*1460*/  FMUL R28, R28, 1.4426950216293334961 ;  /* 0x3fb8aa3b1c1c7820 */ /* 0x000fe20000400000 */
[----:B------:R-:W2:Y:S01]  /*1470*/  MUFU.EX2 R38, R84 ;  /* 0x0000005400267308 */ /* 0x000ea20000000800 */
[----:B------:R-:W-:Y:S02]  /*1480*/  FMUL R49, R57, 1.4426950216293334961 ;  /* 0x3fb8aa3b39317820 */ /* 0x000fe40000400000 */
[----:B------:R-:W-:Y:S02]  /*1490*/  FFMA R29, R29, c[0x0][0x188], -R70 ;  /* 0x000062001d1d7a23 */ /* 0x000fe40000000846 */
[----:B------:R-:W-:-:S02]  /*14a0*/  FMUL R34, R34, 1.4426950216293334961 ;  /* 0x3fb8aa3b22227820 */ /* 0x000fc40000400000 */
[----:B------:R-:W-:Y:S01]  /*14b0*/  FMUL R35, R35, 1.4426950216293334961 ;  /* 0x3fb8aa3b23237820 */ /* 0x000fe20000400000 */
[----:B------:R-:W-:Y:S01]  /*14c0*/  MUFU.EX2 R84, R53 ;  /* 0x0000003500547308 */ /* 0x000fe20000000800 */
[----:B------:R-:W-:Y:S02]  /*14d0*/  FMUL R32, R32, 1.4426950216293334961 ;  /* 0x3fb8aa3b20207820 */ /* 0x000fe40000400000 */
[----:B------:R-:W-:Y:S02]  /*14e0*/  FMUL R42, R42, 1.4426950216293334961 ;  /* 0x3fb8aa3b2a2a7820 */ /* 0x000fe40000400000 */
[--C-:B------:R-:W-:Y:S02]  /*14f0*/  FFMA R43, R43, c[0x0][0x188], -R48.reuse ;  /* 0x000062002b2b7a23 */ /* 0x100fe40000000830 */
[----:B------:R-:W-:Y:S01]  /*1500*/  FFMA R47, R47, c[0x0][0x188], -R48 ;  /* 0x000062002f2f7a23 */ /* 0x000fe20000000830 */
[----:B------:R4:W-:Y:S01]  /*1510*/  MUFU.EX2 R53, R28 ;  /* 0x0000001c00357308 */ /* 0x0009e20000000800 */
[----:B------:R-:W-:-:S02]  /*1520*/  FMUL R56, R56, 1.4426950216293334961 ;  /* 0x3fb8aa3b38387820 */ /* 0x000fc40000400000 */
[--C-:B------:R-:W-:Y:S02]  /*1530*/  FFMA R46, R46, c[0x0][0x188], -R48.reuse ;  /* 0x000062002e2e7a23 */ /* 0x100fe40000000830 */
[--C-:B------:R-:W-:Y:S02]  /*1540*/  FFMA R51, R51, c[0x0][0x188], -R48.reuse ;  /* 0x0000620033337a23 */ /* 0x100fe40000000830 */
[----:B------:R-:W-:Y:S01]  /*1550*/  FMUL R29, R29, 1.4426950216293334961 ;  /* 0x3fb8aa3b1d1d7820 */ /* 0x000fe20000400000 */
[----:B------:R-:W-:Y:S01]  /*1560*/  MUFU.EX2 R106, R34 ;  /* 0x00000022006a7308 */ /* 0x000fe20000000800 */
[----:B------:R-:W-:Y:S02]  /*1570*/  FFMA R50, R50, c[0x0][0x188], -R48 ;  /* 0x0000620032327a23 */ /* 0x000fe40000000830 */
[----:B----4-:R-:W-:Y:S02]  /*1580*/  FADD R28, -R48, R97 ;  /* 0x00000061301c7221 */ /* 0x010fe40000000100 */
[----:B------:R-:W-:-:S03]  /*1590*/  FFMA R45, R45, c[0x0][0x188], -R70 ;  /* 0x000062002d2d7a23 */ /* 0x000fc60000000846 */
[----:B------:R-:W4:Y:S01]  /*15a0*/  MUFU.EX2 R107, R35 ;  /* 0x00000023006b7308 */ /* 0x000f220000000800 */
[----:B------:R-:W-:Y:S02]  /*15b0*/  FMUL R115, R43, 1.4426950216293334961 ;  /* 0x3fb8aa3b2b737820 */ /* 0x000fe40000400000 */
[----:B------:R-:W-:Y:S02]  /*15c0*/  FMUL R104, R47, 1.4426950216293334961 ;  /* 0x3fb8aa3b2f687820 */ /* 0x000fe40000400000 */
[----:B------:R-:W-:-:S03]  /*15d0*/  FMUL R43, R46, 1.4426950216293334961 ;  /* 0x3fb8aa3b2e2b7820 */ /* 0x000fc60000400000 */
[----:B------:R-:W-:Y:S01]  /*15e0*/  MUFU.EX2 R60, R49 ;  /* 0x00000031003c7308 */ /* 0x000fe20000000800 */
[----:B------:R-:W-:Y:S02]  /*15f0*/  FMUL R47, R51, 1.4426950216293334961 ;  /* 0x3fb8aa3b332f7820 */ /* 0x000fe40000400000 */
[----:B------:R-:W-:Y:S02]  /*1600*/  FMUL R46, R50, 1.4426950216293334961 ;  /* 0x3fb8aa3b322e7820 */ /* 0x000fe40000400000 */
[----:B------:R-:W-:-:S03]  /*1610*/  FFMA R51, R59, c[0x0][0x188], -R48 ;  /* 0x000062003b337a23 */ /* 0x000fc60000000830 */
[----:B------:R5:W-:Y:S01]  /*1620*/  MUFU.EX2 R49, R32 ;  /* 0x0000002000317308 */ /* 0x000be20000000800 */
[----:B------:R-:W-:Y:S01]  /*1630*/  BAR.SYNC.DEFER_BLOCKING 0x0 ;  /* 0x0000000000007b1d */ /* 0x000fe20000010000 */
[--C-:B-1----:R-:W-:Y:S02]  /*1640*/  FFMA R96, R62, c[0x0][0x188], -R48.reuse ;  /* 0x000062003e607a23 */ /* 0x102fe40000000830 */
[----:B------:R-:W-:Y:S02]  /*1650*/  FMUL R45, R45, 1.4426950216293334961 ;  /* 0x3fb8aa3b2d2d7820 */ /* 0x000fe40000400000 */
[----:B------:R-:W-:Y:S02]  /*1660*/  FMUL R50, R28, 1.4426950216293334961 ;  /* 0x3fb8aa3b1c327820 */ /* 0x000fe40000400000 */
[----:B------:R-:W1:Y:S01]  /*1670*/  MUFU.EX2 R37, R37 ;  /* 0x0000002500257308 */ /* 0x000e620000000800 */
[--C-:B------:R-:W-:Y:S02]  /*1680*/  FFMA R62, R30, c[0x0][0x188], -R48.reuse ;  /* 0x000062001e3e7a23 */ /* 0x100fe40000000830 */
[----:B------:R-:W-:-:S05]  /*1690*/  FFMA R59, R31, c[0x0][0x188], -R48 ;  /* 0x000062001f3b7a23 */ /* 0x000fca0000000830 */
[----:B------:R-:W-:Y:S01]  /*16a0*/  MUFU.EX2 R85, R56 ;  /* 0x0000003800557308 */ /* 0x000fe20000000800 */
[----:B------:R-:W-:Y:S02]  /*16b0*/  FFMA R61, R61, c[0x0][0x188], -R70 ;  /* 0x000062003d3d7a23 */ /* 0x000fe40000000846 */
[----:B------:R-:W-:-:S05]  /*16c0*/  FFMA R55, R55, c[0x0][0x188], -R48 ;  /* 0x0000620037377a23 */ /* 0x000fca0000000830 */
[----:B------:R-:W3:Y:S01]  /*16d0*/  MUFU.EX2 R42, R42 ;  /* 0x0000002a002a7308 */ /* 0x000ee20000000800 */
[----:B-----5:R-:W5:Y:S01]  /*16e0*/  LDSM.16.M88.4 R32, [R19] ;  /* 0x000000001320783b */ /* 0x020f620000000200 */
[----:B------:R-:W-:-:S06]  /*16f0*/  FFMA R58, R58, c[0x0][0x188], -R48 ;  /* 0x000062003a3a7a23 */ /* 0x000fcc0000000830 */
[----:B------:R1:W-:Y:S01]  /*1700*/  MUFU.EX2 R56, R29 ;  /* 0x0000001d00387308 */ /* 0x0003e20000000800 */
[----:B0-----:R-:W-:Y:S02]  /*1710*/  FADD R97, R36, R39 ;  /* 0x0000002724617221 */ /* 0x001fe40000000000 */
[----:B------:R-:W-:-:S05]  /*1720*/  FMUL R57, R61, 1.4426950216293334961 ;  /* 0x3fb8aa3b3d397820 */ /* 0x000fca0000400000 */
[----:B------:R-:W0:Y:S01]  /*1730*/  MUFU.EX2 R40, R40 ;  /* 0x0000002800287308 */ /* 0x000e220000000800 */
[----:B-1----:R-:W1:Y:S01]  /*1740*/  LDSM.16.M88.4 R28, [R19+0x400] ;  /* 0x00040000131c783b */ /* 0x002e620000000200 */
[----:B------:R-:W-:-:S06]  /*1750*/  FMUL R61, R55, 1.4426950216293334961 ;  /* 0x3fb8aa3b373d7820 */ /* 0x000fcc0000400000 */
[----:B------:R-:W0:Y:S01]  /*1760*/  MUFU.EX2 R115, R115 ;  /* 0x0000007300737308 */ /* 0x000e220000000800 */
[----:B------:R-:W-:Y:S02]  /*1770*/  FMUL R55, R58, 1.4426950216293334961 ;  /* 0x3fb8aa3b3a377820 */ /* 0x000fe40000400000 */
[----:B------:R-:W-:-:S05]  /*1780*/  FMUL R58, R51, 1.4426950216293334961 ;  /* 0x3fb8aa3b333a7820 */ /* 0x000fca0000400000 */
[----:B------:R-:W0:Y:S01]  /*1790*/  MUFU.EX2 R45, R45 ;  /* 0x0000002d002d7308 */ /* 0x000e220000000800 */
[----:B--2---:R-:W-:Y:S02]  /*17a0*/  FADD R98, R38, R97 ;  /* 0x0000006126627221 */ /* 0x004fe40000000000 */
[----:B----4-:R-:W-:-:S05]  /*17b0*/  FADD R51, R106, R107 ;  /* 0x0000006b6a337221 */ /* 0x010fca0000000000 */
[----:B------:R-:W2:Y:S01]  /*17c0*/  MUFU.EX2 R43, R43 ;  /* 0x0000002b002b7308 */ /* 0x000ea20000000800 */
[----:B------:R-:W-:Y:S01]  /*17d0*/  FFMA R54, R54, c[0x0][0x188], -R48 ;  /* 0x0000620036367a23 */ /* 0x000fe20000000830 */
[----:B------:R-:W-:Y:S01]  /*17e0*/  F2FP.BF16.PACK_AB R36, R39, R36 ;  /* 0x000000242724723e */ /* 0x000fe200000010ff */
[----:B------:R-:W-:-:S05]  /*17f0*/  FADD R39, R37, R98 ;  /* 0x0000006225277221 */ /* 0x000fca0000000000 */
[----:B------:R-:W4:Y:S01]  /*1800*/  MUFU.EX2 R41, R41 ;  /* 0x0000002900297308 */ /* 0x000f220000000800 */
[----:B---3--:R-:W-:-:S07]  /*1810*/  FADD R100, R42, R51 ;  /* 0x000000332a647221 */ /* 0x008fce0000000000 */
[----:B------:R-:W3:Y:S01]  /*1820*/  MUFU.EX2 R104, R104 ;  /* 0x0000006800687308 */ /* 0x000ee20000000800 */
[----:B------:R-:W-:Y:S02]  /*1830*/  FMUL R54, R54, 1.4426950216293334961 ;  /* 0x3fb8aa3b36367820 */ /* 0x000fe40000400000 */
[----:B------:R-:W-:-:S05]  /*1840*/  FMUL R51, R96, 1.4426950216293334961 ;  /* 0x3fb8aa3b60337820 */ /* 0x000fca0000400000 */
[----:B------:R-:W1:Y:S01]  /*1850*/  MUFU.EX2 R44, R44 ;  /* 0x0000002c002c7308 */ /* 0x000e620000000800 */
[----:B0-----:R-:W-:Y:S02]  /*1860*/  FADD R96, R40, R39 ;  /* 0x0000002728607221 */ /* 0x001fe40000000000 */
[----:B------:R-:W-:-:S05]  /*1870*/  FADD R100, R115, R100 ;  /* 0x0000006473647221 */ /* 0x000fca0000000000 */
[----:B------:R-:W-:Y:S01]  /*1880*/  MUFU.EX2 R46, R46 ;  /* 0x0000002e002e7308 */ /* 0x000fe20000000800 */
[----:B------:R-:W-:-:S07]  /*1890*/  FADD R96, R45, R96 ;  /* 0x000000602d607221 */ /* 0x000fce0000000000 */
[----:B------:R-:W0:Y:S01]  /*18a0*/  MUFU.EX2 R50, R50 ;  /* 0x0000003200327308 */ /* 0x000e220000000800 */
[----:B------:R-:W-:Y:S01]  /*18b0*/  F2FP.BF16.PACK_AB R40, R45, R40 ;  /* 0x000000282d28723e */ /* 0x000fe200000010ff */
[----:B--2---:R-:W-:-:S06]  /*18c0*/  FADD R45, R43, R100 ;  /* 0x000000642b2d7221 */ /* 0x004fcc0000000000 */
[----:B------:R-:W2:Y:S01]  /*18d0*/  MUFU.EX2 R47, R47 ;  /* 0x0000002f002f7308 */ /* 0x000ea20000000800 */
[----:B----4-:R-:W-:Y:S02]  /*18e0*/  FADD R97, R41, R96 ;  /* 0x0000006029617221 */ /* 0x010fe40000000000 */
[----:B---3--:R-:W-:-:S05]  /*18f0*/  FADD R45, R104, R45 ;  /* 0x0000002d682d7221 */ /* 0x008fca0000000000 */
[----:B------:R-:W3:Y:S01]  /*1900*/  MUFU.EX2 R54, R54 ;  /* 0x0000003600367308 */ /* 0x000ee20000000800 */
[----:B------:R-:W-:Y:S01]  /*1910*/  F2FP.BF16.PACK_AB R39, R115, R42 ;  /* 0x0000002a7327723e */ /* 0x000fe200000010ff */
[C---:B-1----:R-:W-:Y:S01]  /*1920*/  FADD R96, R44.reuse, R97 ;  /* 0x000000612c607221 */ /* 0x042fe20000000000 */
[----:B------:R-:W-:Y:S01]  /*1930*/  F2FP.BF16.PACK_AB R38, R37, R38 ;  /* 0x000000262526723e */ /* 0x000fe200000010ff */
[----:B------:R-:W-:Y:S01]  /*1940*/  FMUL R24, R49, R24 ;  /* 0x0000001831187220 */ /* 0x000fe20000400000 */
[----:B------:R-:W-:-:S03]  /*1950*/  F2FP.BF16.PACK_AB R42, R44, R41 ;  /* 0x000000292c2a723e */ /* 0x000fc600000010ff */
[----:B------:R-:W1:Y:S01]  /*1960*/  MUFU.EX2 R61, R61 ;  /* 0x0000003d003d7308 */ /* 0x000e620000000800 */
[----:B------:R-:W-:Y:S01]  /*1970*/  F2FP.BF16.PACK_AB R37, R107, R106 ;  /* 0x0000006a6b25723e */ /* 0x000fe200000010ff */
[C---:B------:R-:W-:Y:S02]  /*1980*/  FMUL R25, R49.reuse, R25 ;  /* 0x0000001931197220 */ /* 0x040fe40000400000 */
[C---:B0-----:R-:W-:Y:S02]  /*1990*/  FMUL R26, R50.reuse, R26 ;  /* 0x0000001a321a7220 */ /* 0x041fe40000400000 */
[----:B------:R-:W-:Y:S02]  /*19a0*/  FMUL R27, R50, R27 ;  /* 0x0000001b321b7220 */ /* 0x000fe40000400000 */
[----:B------:R-:W0:Y:S01]  /*19b0*/  MUFU.EX2 R55, R55 ;  /* 0x0000003700377308 */ /* 0x000e220000000800 */
[----:B------:R-:W-:Y:S02]  /*19c0*/  FADD R44, R46, R45 ;  /* 0x0000002d2e2c7221 */ /* 0x000fe40000000000 */
[----:B------:R-:W-:-:S02]  /*19d0*/  FMUL R20, R49, R20 ;  /* 0x0000001431147220 */ /* 0x000fc40000400000 */
[C---:B------:R-:W-:Y:S02]  /*19e0*/  FMUL R22, R50.reuse, R22 ;  /* 0x0000001632167220 */ /* 0x040fe40000400000 */
[----:B------:R-:W-:Y:S01]  /*19f0*/  FMUL R21, R49, R21 ;  /* 0x0000001531157220 */ /* 0x000fe20000400000 */
[----:B------:R-:W-:Y:S01]  /*1a00*/  MUFU.EX2 R58, R58 ;  /* 0x0000003a003a7308 */ /* 0x000fe20000000800 */
[----:B------:R-:W-:Y:S01]  /*1a10*/  FMUL R23, R50, R23 ;  /* 0x0000001732177220 */ /* 0x000fe20000400000 */
[----:B------:R-:W-:Y:S01]  /*1a20*/  F2FP.BF16.PACK_AB R41, R104, R43 ;  /* 0x0000002b6829723e */ /* 0x000fe200000010ff */
[----:B------:R-:W-:Y:S02]  /*1a30*/  FFMA R63, R63, c[0x0][0x188], -R48 ;  /* 0x000062003f3f7a23 */ /* 0x000fe40000000830 */
[C---:B--2---:R-:W-:Y:S01]  /*1a40*/  FADD R45, R47.reuse, R44 ;  /* 0x0000002c2f2d7221 */ /* 0x044fe20000000000 */
[----:B------:R-:W-:Y:S01]  /*1a50*/  F2FP.BF16.PACK_AB R43, R47, R46 ;  /* 0x0000002e2f2b723e */ /* 0x000fe200000010ff */
[----:B-----5:R-:W-:Y:S01]  /*1a60*/  HMMA.16816.F32.BF16 R24, R36, R32, R24 ;  /* 0x000000202418723c */ /* 0x020fe20000041818 */
[----:B------:R-:W2:Y:S01]  /*1a70*/  MUFU.EX2 R52, R52 ;  /* 0x0000003400347308 */ /* 0x000ea20000000800 */
[----:B------:R-:W-:-:S02]  /*1a80*/  FADD R47, R71, R96 ;  /* 0x00000060472f7221 */ /* 0x000fc40000000000 */
[----:B------:R-:W-:Y:S02]  /*1a90*/  FMUL R63, R63, 1.4426950216293334961 ;  /* 0x3fb8aa3b3f3f7820 */ /* 0x000fe40000400000 */
[----:B---3--:R-:W-:-:S03]  /*1aa0*/  FADD R44, R54, R45 ;  /* 0x0000002d362c7221 */ /* 0x008fc60000000000 */
[----:B------:R-:W3:Y:S01]  /*1ab0*/  MUFU.EX2 R51, R51 ;  /* 0x0000003300337308 */ /* 0x000ee20000000800 */
[----:B------:R-:W-:Y:S01]  /*1ac0*/  FMUL R33, R62, 1.4426950216293334961 ;  /* 0x3fb8aa3b3e217820 */ /* 0x000fe20000400000 */
[----:B------:R-:W-:Y:S01]  /*1ad0*/  HMMA.16816.F32.BF16 R36, R36, R28, R20 ;  /* 0x0000001c2424723c */ /* 0x000fe20000041814 */
[----:B------:R-:W-:-:S05]  /*1ae0*/  FMUL R59, R59, 1.4426950216293334961 ;  /* 0x3fb8aa3b3b3b7820 */ /* 0x000fca0000400000 */
[----:B------:R-:W4:Y:S01]  /*1af0*/  MUFU.EX2 R57, R57 ;  /* 0x0000003900397308 */ /* 0x000f220000000800 */
[----:B------:R-:W-:Y:S02]  /*1b00*/  FADD R20, R84, R47 ;  /* 0x0000002f54147221 */ /* 0x000fe40000000000 */
[----:B-1----:R-:W-:Y:S02]  /*1b10*/  FADD R22, R61, R44 ;  /* 0x0000002c3d167221 */ /* 0x002fe40000000000 */
[----:B------:R-:W-:Y:S01]  /*1b20*/  FADD R29, R85, R20 ;  /* 0x00000014551d7221 */ /* 0x000fe20000000000 */
[----:B------:R-:W1:Y:S02]  /*1b30*/  LDSM.16.M88.4 R44, [R64] ;  /* 0x00000000402c783b */ /* 0x000e640000000200 */
[----:B------:R0:W5:Y:S01]  /*1b40*/  MUFU.EX2 R32, R63 ;  /* 0x0000003f00207308 */ /* 0x0001620000000800 */
[----:B------:R-:W-:-:S07]  /*1b50*/  FADD R29, R60, R29 ;  /* 0x0000001d3c1d7221 */ /* 0x000fce0000000000 */
[----:B------:R-:W5:Y:S01]  /*1b60*/  MUFU.EX2 R33, R33 ;  /* 0x0000002100217308 */ /* 0x000f620000000800 */
[----:B0-----:R-:W-:Y:S02]  /*1b70*/  FADD R63, R55, R22 ;  /* 0x00000016373f7221 */ /* 0x001fe40000000000 */
[----:B--2---:R-:W-:Y:S01]  /*1b80*/  FADD R96, R52, R29 ;  /* 0x0000001d34607221 */ /* 0x004fe20000000000 */
[----:B------:R-:W-:Y:S01]  /*1b90*/  LDSM.16.M88.4 R20, [R64+0x400] ;  /* 0x000400004014783b */ /* 0x000fe20000000200 */
[----:B------:R-:W-:-:S03]  /*1ba0*/  FADD R28, R58, R63 ;  /* 0x0000003f3a1c7221 */ /* 0x000fc60000000000 */
[----:B------:R-:W0:Y:S01]  /*1bb0*/  MUFU.EX2 R62, R59 ;  /* 0x0000003b003e7308 */ /* 0x000e220000000800 */
[----:B---3--:R-:W-:Y:S02]  /*1bc0*/  FADD R29, R51, R28 ;  /* 0x0000001c331d7221 */ /* 0x008fe40000000000 */
[----:B----4-:R-:W-:Y:S02]  /*1bd0*/  FADD R96, R57, R96 ;  /* 0x0000006039607221 */ /* 0x010fe40000000000 */
[----:B-----5:R-:W-:Y:S01]  /*1be0*/  FADD R28, R32, R29 ;  /* 0x0000001d201c7221 */ /* 0x020fe20000000000 */
[----:B------:R-:W-:Y:S01]  /*1bf0*/  HMMA.16816.F32.BF16 R24, R40, R34, R24 ;  /* 0x000000222818723c */ /* 0x000fe20000041818 */
[----:B------:R-:W-:-:S06]  /*1c00*/  FADD R29, R53, R96 ;  /* 0x00000060351d7221 */ /* 0x000fcc0000000000 */
[----:B------:R-:W-:Y:S02]  /*1c10*/  FADD R35, R33, R28 ;  /* 0x0000001c21237221 */ /* 0x000fe40000000000 */
[----:B------:R-:W-:Y:S02]  /*1c20*/  FADD R34, R56, R29 ;  /* 0x0000001d38227221 */ /* 0x000fe40000000000 */
[----:B0-----:R-:W-:Y:S01]  /*1c30*/  FADD R35, R62, R35 ;  /* 0x000000233e237221 */ /* 0x001fe20000000000 */
[----:B------:R-:W-:Y:S02]  /*1c40*/  HMMA.16816.F32.BF16 R36, R40, R30, R36 ;  /* 0x0000001e2824723c */ /* 0x000fe40000041824 */
[----:B------:R-:W0:Y:S04]  /*1c50*/  SHFL.BFLY PT, R41, R34, 0x2, 0x1f ;  /* 0x0c401f0022297f89 */ /* 0x000e2800000e0000 */
[----:B------:R-:W2:Y:S01]  /*1c60*/  SHFL.BFLY PT, R40, R35, 0x2, 0x1f ;  /* 0x0c401f0023287f89 */ /* 0x000ea200000e0000 */
[----:B------:R-:W-:-:S02]  /*1c70*/  F2FP.BF16.PACK_AB R28, R84, R71 ;  /* 0x00000047541c723e */ /* 0x000fc400000010ff */
[----:B------:R-:W-:Y:S02]  /*1c80*/  F2FP.BF16.PACK_AB R30, R60, R85 ;  /* 0x000000553c1e723e */ /* 0x000fe400000010ff */
[----:B------:R-:W-:Y:S02]  /*1c90*/  F2FP.BF16.PACK_AB R29, R61, R54 ;  /* 0x000000363d1d723e */ /* 0x000fe400000010ff */
[----:B------:R-:W-:-:S07]  /*1ca0*/  F2FP.BF16.PACK_AB R31, R58, R55 ;  /* 0x000000373a1f723e */ /* 0x000fce00000010ff */
[----:B-1----:R-:W-:Y:S01]  /*1cb0*/  HMMA.16816.F32.BF16 R24, R28, R44, R24 ;  /* 0x0000002c1c18723c */ /* 0x002fe20000041818 */
[----:B0-----:R-:W-:Y:S02]  /*1cc0*/  FADD R41, R34, R41 ;  /* 0x0000002922297221 */ /* 0x001fe40000000000 */
[----:B--2---:R-:W-:-:S05]  /*1cd0*/  FADD R42, R35, R40 ;  /* 0x00000028232a7221 */ /* 0x004fca0000000000 */
[----:B------:R-:W-:Y:S01]  /*1ce0*/  HMMA.16816.F32.BF16 R36, R28, R20, R36 ;  /* 0x000000141c24723c */ /* 0x000fe20000041824 */
[----:B------:R-:W0:Y:S04]  /*1cf0*/  SHFL.BFLY PT, R40, R41, 0x1, 0x1f ;  /* 0x0c201f0029287f89 */ /* 0x000e2800000e0000 */
[----:B------:R-:W1:Y:S01]  /*1d00*/  SHFL.BFLY PT, R43, R42, 0x1, 0x1f ;  /* 0x0c201f002a2b7f89 */ /* 0x000e6200000e0000 */
[----:B------:R-:W-:Y:S02]  /*1d10*/  IADD3 R9, R9, 0x40, RZ ;  /* 0x0000004009097810 */ /* 0x000fe40007ffe0ff */
[----:B------:R-:W-:Y:S02]  /*1d20*/  F2FP.BF16.PACK_AB R28, R57, R52 ;  /* 0x00000034391c723e */ /* 0x000fe400000010ff */
[----:B------:R-:W-:-:S02]  /*1d30*/  ISETP.GE.AND P0, PT, R9, c[0x0][0x1d0], PT ;  /* 0x0000740009007a0c */ /* 0x000fc40003f06270 */
[----:B------:R-:W-:Y:S02]  /*1d40*/  F2FP.BF16.PACK_AB R29, R32, R51 ;  /* 0x00000033201d723e */ /* 0x000fe400000010ff */
[----:B------:R-:W-:Y:S02]  /*1d50*/  F2FP.BF16.PACK_AB R30, R56, R53 ;  /* 0x00000035381e723e */ /* 0x000fe400000010ff */
[----:B------:R-:W-:-:S07]  /*1d60*/  F2FP.BF16.PACK_AB R31, R62, R33 ;  /* 0x000000213e1f723e */ /* 0x000fce00000010ff */
[----:B------:R-:W-:Y:S01]  /*1d70*/  HMMA.16816.F32.BF16 R24, R28, R46, R24 ;  /* 0x0000002e1c18723c */ /* 0x000fe20000041818 */
[----:B0-----:R-:W-:Y:S02]  /*1d80*/  FADD R40, R41, R40 ;  /* 0x0000002829287221 */ /* 0x001fe40000000000 */
[----:B-1----:R-:W-:-:S05]  /*1d90*/  FADD R43, R42, R43 ;  /* 0x0000002b2a2b7221 */ /* 0x002fca0000000000 */
[----:B------:R-:W-:Y:S01]  /*1da0*/  HMMA.16816.F32.BF16 R20, R28, R22, R36 ;  /* 0x000000161c14723c */ /* 0x000fe20000041824 */
[----:B------:R-:W-:Y:S01]  /*1db0*/  FFMA R10, R49, R10, R40 ;  /* 0x0000000a310a7223 */ /* 0x000fe20000000028 */
[----:B------:R-:W-:-:S05]  /*1dc0*/  MOV R107, R70 ;  /* 0x00000046006b7202 */ /* 0x000fca0000000f00 */
[----:B------:R-:W-:Y:S01]  /*1dd0*/  MOV R28, 0x40 ;  /* 0x00000040001c7802 */ /* 0x000fe20000000f00 */
[----:B------:R-:W-:Y:S01]  /*1de0*/  FFMA R65, R50, R65, R43 ;  /* 0x0000004132417223 */ /* 0x000fe2000000002b */
[----:B------:R-:W-:-:S03]  /*1df0*/  MOV R97, R48 ;  /* 0x0000003000617202 */ /* 0x000fc60000000f00 */
[C---:B------:R-:W-:Y:S02]  /*1e00*/  IMAD R7, R28.reuse, c[0x0][0x1b4], R7 ;  /* 0x00006d001c077a24 */ /* 0x040fe400078e0207 */
[----:B------:R-:W-:Y:S01]  /*1e10*/  IMAD R18, R28, c[0x0][0x1a4], R18 ;  /* 0x000069001c127a24 */ /* 0x000fe200078e0212 */
[----:B------:R-:W-:Y:S01]  /*1e20*/  @P0 CALL.REL.NOINC `(.L_x_0) ;  /* 0x0000001000000944 */ /* 0x000fe20003c00000 */
[----:B------:R-:W-:Y:S05]  /*1e30*/  BRA `(.L_x_1) ;  /* 0xffffebc000007947 */ /* 0x000fea000383ffff */
.L_x_0:
[----:B------:R-:W-:Y:S01]  /*1e40*/  IMAD R5, R2, c[0x0][0x1c0], RZ ;  /* 0x0000700002057a24 */ /* 0x000fe200078e02ff */
[----:B------:R-:W-:Y:S01]  /*1e50*/  SHF.R.S32.HI R15, RZ, 0x4, R0 ;  /* 0x00000004ff0f7819 */ /* 0x000fe20000011400 */
[----:B------:R-:W-:Y:S01]  /*1e60*/  IMAD R7, R3, c[0x0][0x1c4], RZ ;  /* 0x0000710003077a24 */ /* 0x000fe200078e02ff */
[----:B------:R-:W-:Y:S01]  /*1e70*/  FSETP.GT.AND P2, PT, |R10|, 8.50705917302346158658e+37, PT ;  /* 0x7e8000000a00780b */ /* 0x000fe20003f44200 */
[----:B------:R-:W-:Y:S01]  /*1e80*/  BAR.SYNC.DEFER_BLOCKING 0x0 ;  /* 0x0000000000007b1d */ /* 0x000fe20000010000 */
[C---:B------:R-:W-:Y:S01]  /*1e90*/  SHF.L.U32 R6, R5.reuse, 0x1, RZ ;  /* 0x0000000105067819 */ /* 0x040fe200000006ff */
[----:B------:R-:W-:Y:S01]  /*1ea0*/  IMAD.HI R5, R5, 0x2, RZ ;  /* 0x0000000205057827 */ /* 0x000fe200078e02ff */
[----:B------:R-:W-:-:S02]  /*1eb0*/  SHF.L.U32 R9, R7, 0x1, RZ ;  /* 0x0000000107097819 */ /* 0x000fc400000006ff */
[----:B------:R-:W-:Y:S02]  /*1ec0*/  FSETP.GEU.AND P6, PT, |R10|, 1.175494350822287508e-38, PT ;  /* 0x008000000a00780b */ /* 0x000fe40003fce200 */
[----:B------:R-:W-:Y:S02]  /*1ed0*/  IADD3 R30, P0, P1, R9, c[0x0][0x178], R6 ;  /* 0x00005e00091e7a10 */ /* 0x000fe4000791e006 */
[----:B------:R-:W-:Y:S02]  /*1ee0*/  SGXT R6, R15, 0x1 ;  /* 0x000000010f06781a */ /* 0x000fe40000000200 */
[----:B------:R-:W-:Y:S01]  /*1ef0*/  LOP3.LUT R8, R0, 0x8, RZ, 0xc0, !PT ;  /* 0x0000000800087812 */ /* 0x000fe200078ec0ff */
[----:B------:R-:W-:Y:S01]  /*1f00*/  @P2 FMUL R25, R25, 0.25 ;  /* 0x3e80000019192820 */ /* 0x000fe20000400000 */
[----:B------:R-:W-:Y:S01]  /*1f10*/  LOP3.LUT R9, R6, 0x204, RZ, 0xc0, !PT ;  /* 0x0000020406097812 */ /* 0x000fe200078ec0ff */
[----:B------:R-:W-:Y:S01]  /*1f20*/  IMAD.HI R6, R7, 0x2, RZ ;  /* 0x0000000207067827 */ /* 0x000fe200078e02ff */
[----:B------:R-:W-:-:S02]  /*1f30*/  SHF.R.S32.HI R7, RZ, 0x3, R0 ;  /* 0x00000003ff077819 */ /* 0x000fc40000011400 */
[----:B------:R-:W-:Y:S01]  /*1f40*/  FSETP.GEU.AND P4, PT, R10, 1.175494350822287508e-38, PT ;  /* 0x008000000a00780b */ /* 0x000fe20003f8e000 */
[----:B------:R-:W-:Y:S01]  /*1f50*/  @!P6 FMUL R25, R25, 16777216 ;  /* 0x4b8000001919e820 */ /* 0x000fe20000400000 */
[----:B------:R-:W-:Y:S02]  /*1f60*/  IADD3.X R32, R6, c[0x0][0x17c], R5, P0, P1 ;  /* 0x00005f0006207a10 */ /* 0x000fe400007e2405 */
[----:B------:R-:W-:Y:S02]  /*1f70*/  SGXT R5, R7, 0x1 ;  /* 0x000000010705781a */ /* 0x000fe40000000200 */
[----:B------:R-:W-:Y:S02]  /*1f80*/  SHF.R.U32.HI R8, RZ, 0x1, R8 ;  /* 0x00000001ff087819 */ /* 0x000fe40000011608 */
[----:B------:R-:W-:Y:S01]  /*1f90*/  LOP3.LUT R6, R5, 0x140, RZ, 0xc0, !PT ;  /* 0x0000014005067812 */ /* 0x000fe200078ec0ff */
[----:B------:R-:W-:Y:S01]  /*1fa0*/  FMUL R5, R10, 8388608 ;  /* 0x4b0000000a057820 */ /* 0x000fe20000400000 */
[----:B------:R-:W-:-:S02]  /*1fb0*/  MOV R16, R23 ;  /* 0x0000001700107202 */ /* 0x000fc40000000f00 */
[----:B------:R-:W-:Y:S02]  /*1fc0*/  FSETP.GT.AND P3, PT, |R65|, 8.50705917302346158658e+37, PT ;  /* 0x7e8000004100780b */ /* 0x000fe40003f64200 */
[----:B------:R-:W-:Y:S01]  /*1fd0*/  FSEL R29, R5, R10, !P4 ;  /* 0x0000000a051d7208 */ /* 0x000fe20006000000 */
[----:B------:R-:W-:Y:S01]  /*1fe0*/  @P2 FMUL R10, R10, 0.25 ;  /* 0x3e8000000a0a2820 */ /* 0x000fe20000400000 */
[----:B------:R-:W-:Y:S02]  /*1ff0*/  LEA R23, R13, R8, 0x2 ;  /* 0x000000080d177211 */ /* 0x000fe400078e10ff */
[----:B------:R-:W-:Y:S01]  /*2000*/  LOP3.LUT R13, R6, 0x38, R11, 0xf8, !PT ;  /* 0x00000038060d7812 */ /* 0x000fe200078ef80b */
[----:B------:R-:W-:Y:S01]  /*2010*/  @!P6 FMUL R10, R10, 16777216 ;  /* 0x4b8000000a0ae820 */ /* 0x000fe20000400000 */
[----:B------:R-:W-:Y:S01]  /*2020*/  FSETP.GEU.AND P5, PT, |R65|, 1.175494350822287508e-38, PT ;  /* 0x008000004100780b */ /* 0x000fe20003fae200 */
[C---:B------:R-:W-:Y:S01]  /*2030*/  IMAD.SHL.U32 R6, R0.reuse, 0x40, RZ ;  /* 0x0000004000067824 */ /* 0x040fe200078e00ff */
[--C-:B------:R-:W-:Y:S01]  /*2040*/  SHF.R.S32.HI R7, RZ, 0x5, R0.reuse ;  /* 0x00000005ff077819 */ /* 0x100fe20000011400 */
[----:B------:R-:W0:Y:S01]  /*2050*/  MUFU.RCP R5, R10 ;  /* 0x0000000a00057308 */ /* 0x000e220000001000 */
[----:B------:R-:W-:Y:S01]  /*2060*/  LOP3.LUT P0, RZ, R0, 0x60, RZ, 0xc0, !PT ;  /* 0x0000006000ff7812 */ /* 0x000fe2000780c0ff */
[----:B------:R-:W-:Y:S01]  /*2070*/  @P3 FMUL R16, R16, 0.25 ;  /* 0x3e80000010103820 */ /* 0x000fe20000400000 */
[----:B------:R-:W-:Y:S01]  /*2080*/  LOP3.LUT R8, R13, 0x40, R0, 0x78, !PT ;  /* 0x000000400d087812 */ /* 0x000fe200078e7800 */
[C---:B------:R-:W-:Y:S01]  /*2090*/  FMUL R0, R65.reuse, 8388608 ;  /* 0x4b00000041007820 */ /* 0x040fe20000400000 */
[----:B------:R-:W-:Y:S01]  /*20a0*/  FSETP.GEU.AND P1, PT, R65, 1.175494350822287508e-38, PT ;  /* 0x008000004100780b */ /* 0x000fe20003f2e000 */
[----:B------:R-:W-:Y:S01]  /*20b0*/  @P3 FMUL R22, R22, 0.25 ;  /* 0x3e80000016163820 */ /* 0x000fe20000400000 */
[----:B------:R-:W-:Y:S01]  /*20c0*/  MOV R28, R24 ;  /* 0x00000018001c7202 */ /* 0x000fe20000000f00 */
[----:B------:R-:W-:Y:S01]  /*20d0*/  @P3 FMUL R27, R27, 0.25 ;  /* 0x3e8000001b1b3820 */ /* 0x000fe20000400000 */
[----:B------:R-:W-:Y:S01]  /*20e0*/  MOV R18, R21 ;  /* 0x0000001500127202 */ /* 0x000fe20000000f00 */
[----:B------:R-:W-:Y:S01]  /*20f0*/  @P3 FMUL R26, R26, 0.25 ;  /* 0x3e8000001a1a3820 */ /* 0x000fe20000400000 */
[----:B------:R-:W-:Y:S01]  /*2100*/  FSEL R31, R0, R65, !P1 ;  /* 0x00000041001f7208 */ /* 0x000fe20004800000 */
[----:B------:R-:W-:Y:S01]  /*2110*/  @P3 FMUL R65, R65, 0.25 ;  /* 0x3e80000041413820 */ /* 0x000fe20000400000 */
[----:B------:R-:W-:Y:S01]  /*2120*/  MOV R24, R20 ;  /* 0x0000001400187202 */ /* 0x000fe20000000f00 */
[----:B------:R-:W-:Y:S01]  /*2130*/  @P2 FMUL R18, R18, 0.25 ;  /* 0x3e80000012122820 */ /* 0x000fe20000400000 */
[----:B------:R-:W-:Y:S01]  /*2140*/  LEA R9, R14, R9, 0x2 ;  /* 0x000000090e097211 */ /* 0x000fe200078e10ff */
[----:B------:R-:W-:Y:S01]  /*2150*/  @!P5 FMUL R65, R65, 16777216 ;  /* 0x4b8000004141d820 */ /* 0x000fe20000400000 */
[----:B------:R-:W-:Y:S01]  /*2160*/  SGXT R7, R7, 0x1 ;  /* 0x000000010707781a */ /* 0x000fe20000000200 */
[----:B------:R-:W-:Y:S01]  /*2170*/  @P2 FMUL R24, R24, 0.25 ;  /* 0x3e80000018182820 */ /* 0x000fe20000400000 */
[----:B------:R-:W-:Y:S01]  /*2180*/  IADD3 R21, R9, R8, RZ ;  /* 0x0000000809157210 */ /* 0x000fe20007ffe0ff */
[----:B------:R-:W-:Y:S01]  /*2190*/  @P2 FMUL R28, R28, 0.25 ;  /* 0x3e8000001c1c2820 */ /* 0x000fe20000400000 */
[----:B------:R-:W1:Y:S01]  /*21a0*/  MUFU.RCP R9, R65 ;  /* 0x0000004100097308 */ /* 0x000e620000001000 */
[----:B------:R-:W-:Y:S01]  /*21b0*/  @!P6 FMUL R18, R18, 16777216 ;  /* 0x4b8000001212e820 */ /* 0x000fe20000400000 */
[----:B------:R-:W-:Y:S01]  /*21c0*/  LOP3.LUT R7, R7, 0x204, RZ, 0xc0, !PT ;  /* 0x0000020407077812 */ /* 0x000fe200078ec0ff */
[----:B------:R-:W-:Y:S01]  /*21d0*/  @!P6 FMUL R24, R24, 16777216 ;  /* 0x4b8000001818e820 */ /* 0x000fe20000400000 */
[----:B------:R-:W-:Y:S01]  /*21e0*/  IADD3 R0, R29, -0x3f3504f3, RZ ;  /* 0xc0cafb0d1d007810 */ /* 0x000fe20007ffe0ff */
[----:B------:R-:W-:Y:S01]  /*21f0*/  @!P6 FMUL R28, R28, 16777216 ;  /* 0x4b8000001c1ce820 */ /* 0x000fe20000400000 */
[----:B------:R-:W-:Y:S01]  /*2200*/  LOP3.LUT R7, R7, 0x3c, R12, 0x78, !PT ;  /* 0x0000003c07077812 */ /* 0x000fe200078e780c */
[----:B0-----:R-:W-:Y:S01]  /*2210*/  FMUL R14, R5, R18 ;  /* 0x00000012050e7220 */ /* 0x001fe20000400000 */
[----:B------:R-:W-:Y:S01]  /*2220*/  ISETP.GE.U32.AND P2, PT, R29, 0x7f800000, PT ;  /* 0x7f8000001d00780c */ /* 0x000fe20003f46070 */
[----:B------:R-:W-:Y:S01]  /*2230*/  FMUL R15, R5, R24 ;  /* 0x00000018050f7220 */ /* 0x000fe20000400000 */
[----:B------:R-:W-:Y:S01]  /*2240*/  LOP3.LUT R20, R7, 0x40, R6, 0xf8, !PT ;  /* 0x0000004007147812 */ /* 0x000fe200078ef806 */
[----:B------:R-:W-:Y:S01]  /*2250*/  FMUL R19, R5, R25 ;  /* 0x0000001905137220 */ /* 0x000fe20000400000 */
[----:B------:R-:W-:Y:S01]  /*2260*/  IADD3 R6, R31, -0x3f3504f3, RZ ;  /* 0xc0cafb0d1f067810 */ /* 0x000fe20007ffe0ff */
[----:B------:R-:W-:Y:S01]  /*2270*/  FMUL R18, R5, R28 ;  /* 0x0000001c05127220 */ /* 0x000fe20000400000 */
[----:B------:R-:W-:Y:S01]  /*2280*/  LOP3.LUT R5, R0, 0xff800000, RZ, 0xc0, !PT ;  /* 0xff80000000057812 */ /* 0x000fe200078ec0ff */
[----:B------:R-:W-:Y:S01]  /*2290*/  @!P5 FMUL R16, R16, 16777216 ;  /* 0x4b8000001010d820 */ /* 0x000fe20000400000 */
[----:B------:R-:W-:Y:S01]  /*22a0*/  LOP3.LUT R8, R6, 0xff800000, RZ, 0xc0, !PT ;  /* 0xff80000006087812 */ /* 0x000fe200078ec0ff */
[----:B------:R-:W-:Y:S01]  /*22b0*/  @!P5 FMUL R22, R22, 16777216 ;  /* 0x4b8000001616d820 */ /* 0x000fe20000400000 */
[----:B------:R-:W-:Y:S01]  /*22c0*/  IADD3 R0, R29, -R5, RZ ;  /* 0x800000051d007210 */ /* 0x000fe20007ffe0ff */
[----:B------:R-:W-:Y:S01]  /*22d0*/  @!P5 FMUL R27, R27, 16777216 ;  /* 0x4b8000001b1bd820 */ /* 0x000fe20000400000 */
[----:B------:R-:W-:Y:S01]  /*22e0*/  IADD3 R7, R31, -R8, RZ ;  /* 0x800000081f077210 */ /* 0x000fe20007ffe0ff */
[----:B------:R-:W-:Y:S01]  /*22f0*/  @!P5 FMUL R26, R26, 16777216 ;  /* 0x4b8000001a1ad820 */ /* 0x000fe20000400000 */
[----:B------:R-:W-:Y:S01]  /*2300*/  F2FP.BF16.PACK_AB R15, R15, R18 ;  /* 0x000000120f0f723e */ /* 0x000fe200000010ff */
[----:B------:R-:W-:Y:S01]  /*2310*/  FADD R6, R0, -1 ;  /* 0xbf80000000067421 */ /* 0x000fe20000000000 */
[----:B------:R-:W-:Y:S01]  /*2320*/  F2FP.BF16.PACK_AB R14, R14, R19 ;  /* 0x000000130e0e723e */ /* 0x000fe200000010ff */
[C---:B-1----:R-:W-:Y:S01]  /*2330*/  FMUL R0, R9.reuse, R16 ;  /* 0x0000001009007220 */ /* 0x042fe20000400000 */
[----:B------:R-:W-:Y:S01]  /*2340*/  LOP3.LUT R18, R20, 0x40, RZ, 0x3c, !PT ;  /* 0x0000004014127812 */ /* 0x000fe200078e3cff */
[C---:B------:R-:W-:Y:S01]  /*2350*/  FMUL R13, R9.reuse, R22 ;  /* 0x00000016090d7220 */ /* 0x040fe20000400000 */
[----:B------:R-:W-:Y:S01]  /*2360*/  MOV R25, 0x3dc6b27f ;  /* 0x3dc6b27f00197802 */ /* 0x000fe20000000f00 */
[C---:B------:R-:W-:Y:S01]  /*2370*/  FMUL R17, R9.reuse, R27 ;  /* 0x0000001b09117220 */ /* 0x040fe20000400000 */
[----:B------:R-:W-:Y:S01]  /*2380*/  STS [R20], R15 ;  /* 0x0000000f14007388 */ /* 0x000fe20000000800 */
[----:B------:R-:W-:Y:S01]  /*2390*/  FMUL R16, R9, R26 ;  /* 0x0000001a09107220 */ /* 0x000fe20000400000 */
[----:B------:R-:W0:Y:S01]  /*23a0*/  I2F R5, R5 ;  /* 0x0000000500057306 */ /* 0x000e220000201400 */
[----:B------:R-:W-:Y:S01]  /*23b0*/  FADD R10, R7, -1 ;  /* 0xbf800000070a7421 */ /* 0x000fe20000000000 */
[----:B------:R-:W-:Y:S01]  /*23c0*/  F2FP.BF16.PACK_AB R17, R0, R17 ;  /* 0x000000110011723e */ /* 0x000fe200000010ff */
[----:B------:R1:W-:Y:S01]  /*23d0*/  STS [R20+0x80], R14 ;  /* 0x0000800e14007388 */ /* 0x0003e20000000800 */
[----:B------:R-:W-:Y:S01]  /*23e0*/  F2FP.BF16.PACK_AB R16, R13, R16 ;  /* 0x000000100d10723e */ /* 0x000fe200000010ff */
[-C--:B------:R-:W-:Y:S01]  /*23f0*/  FFMA.FTZ R7, R6, R25.reuse, -0.16845393180847167969 ;  /* 0xbe2c7f3006077423 */ /* 0x080fe20000010019 */
[----:B------:R-:W-:Y:S01]  /*2400*/  ISETP.GE.U32.AND P3, PT, R31, 0x7f800000, PT ;  /* 0x7f8000001f00780c */ /* 0x000fe20003f66070 */
[----:B------:R-:W-:Y:S01]  /*2410*/  STS [R18+0x180], R17 ;  /* 0x0001801112007388 */ /* 0x000fe20000000800 */
[----:B------:R-:W-:Y:S01]  /*2420*/  FFMA.FTZ R9, R10, R25, -0.16845393180847167969 ;  /* 0xbe2c7f300a097423 */ /* 0x000fe20000010019 */
[----:B------:R-:W-:Y:S01]  /*2430*/  FSEL R0, RZ, -23, P4 ;  /* 0xc1b80000ff007808 */ /* 0x000fe20002000000 */
[----:B------:R-:W-:Y:S01]  /*2440*/  FFMA.FTZ R7, R6, R7, 0.1716887056827545166 ;  /* 0x3e2fcf2a06077423 */ /* 0x000fe20000010007 */
[----:B------:R-:W-:Y:S01]  /*2450*/  STS [R18+0x100], R16 ;  /* 0x0001001012007388 */ /* 0x000fe20000000800 */
[----:B------:R-:W-:Y:S01]  /*2460*/  FFMA.FTZ R9, R10, R9, 0.1716887056827545166 ;  /* 0x3e2fcf2a0a097423 */ /* 0x000fe20000010009 */
[----:B-1----:R-:W-:Y:S01]  /*2470*/  LOP3.LUT R14, R21, 0x4, RZ, 0x3c, !PT ;  /* 0x00000004150e7812 */ /* 0x002fe200078e3cff */
[----:B------:R-:W-:Y:S01]  /*2480*/  FFMA.FTZ R7, R6, R7, -0.17900948226451873779 ;  /* 0xbe374e4306077423 */ /* 0x000fe20000010007 */
[----:B------:R-:W-:Y:S01]  /*2490*/  BAR.SYNC.DEFER_BLOCKING 0x0 ;  /* 0x0000000000007b1d */ /* 0x000fe20000010000 */
[----:B------:R-:W-:Y:S01]  /*24a0*/  FFMA.FTZ R9, R10, R9, -0.17900948226451873779 ;  /* 0xbe374e430a097423 */ /* 0x000fe20000010009 */
[----:B------:R-:W-:Y:S01]  /*24b0*/  LOP3.LUT R12, R12, 0x78, RZ, 0xc0, !PT ;  /* 0x000000780c0c7812 */ /* 0x000fe200078ec0ff */
[----:B------:R-:W-:-:S02]  /*24c0*/  FFMA.FTZ R7, R6, R7, 0.20512372255325317383 ;  /* 0x3e520bf406077423 */ /* 0x000fc40000010007 */
[----:B------:R-:W-:Y:S02]  /*24d0*/  FFMA.FTZ R9, R10, R9, 0.20512372255325317383 ;  /* 0x3e520bf40a097423 */ /* 0x000fe40000010009 */
[----:B------:R-:W-:Y:S02]  /*24e0*/  FFMA.FTZ R7, R6, R7, -0.24046532809734344482 ;  /* 0xbe763c8b06077423 */ /* 0x000fe40000010007 */
[----:B------:R-:W-:Y:S02]  /*24f0*/  FFMA.FTZ R9, R10, R9, -0.24046532809734344482 ;  /* 0xbe763c8b0a097423 */ /* 0x000fe40000010009 */
[----:B------:R-:W-:Y:S02]  /*2500*/  FFMA.FTZ R7, R6, R7, 0.28857114911079406738 ;  /* 0x3e93bf9906077423 */ /* 0x000fe40000010007 */
[----:B------:R-:W-:Y:S02]  /*2510*/  FFMA.FTZ R9, R10, R9, 0.28857114911079406738 ;  /* 0x3e93bf990a097423 */ /* 0x000fe40000010009 */
[----:B------:R-:W-:-:S02]  /*2520*/  FFMA.FTZ R7, R6, R7, -0.36067417263984680176 ;  /* 0xbeb8aa4906077423 */ /* 0x000fc40000010007 */
[----:B------:R-:W-:Y:S02]  /*2530*/  FFMA.FTZ R13, R10, R9, -0.36067417263984680176 ;  /* 0xbeb8aa490a0d7423 */ /* 0x000fe40000010009 */
[----:B------:R1:W2:Y:S01]  /*2540*/  I2F R9, R8 ;  /* 0x0000000800097306 */ /* 0x0002a20000201400 */
[----:B------:R-:W-:Y:S02]  /*2550*/  FFMA.FTZ R7, R6, R7, 0.48089820146560668945 ;  /* 0x3ef6384a06077423 */ /* 0x000fe40000010007 */
[----:B------:R-:W-:Y:S01]  /*2560*/  FFMA.FTZ R13, R10, R13, 0.48089820146560668945 ;  /* 0x3ef6384a0a0d7423 */ /* 0x000fe2000001000d */
[----:B------:R-:W3:Y:S01]  /*2570*/  LDS R21, [R21] ;  /* 0x0000000015157984 */ /* 0x000ee20000000800 */
[----:B------:R-:W-:Y:S02]  /*2580*/  FFMA.FTZ R7, R6, R7, -0.72134751081466674805 ;  /* 0xbf38aa3b06077423 */ /* 0x000fe40000010007 */
[----:B------:R-:W-:Y:S01]  /*2590*/  FFMA.FTZ R13, R10, R13, -0.72134751081466674805 ;  /* 0xbf38aa3b0a0d7423 */ /* 0x000fe2000001000d */
[----:B------:R4:W5:Y:S01]  /*25a0*/  LDS R17, [R14] ;  /* 0x000000000e117984 */ /* 0x0009620000000800 */
[----:B------:R-:W-:Y:S01]  /*25b0*/  FMUL R7, R6, R7 ;  /* 0x0000000706077220 */ /* 0x000fe20000400000 */
[----:B-1----:R-:W-:Y:S01]  /*25c0*/  FSEL R8, RZ, -23, P1 ;  /* 0xc1b80000ff087808 */ /* 0x002fe20000800000 */
[----:B------:R-:W-:Y:S01]  /*25d0*/  FMUL R13, R10, R13 ;  /* 0x0000000d0a0d7220 */ /* 0x000fe20000400000 */
[----:B------:R-:W-:Y:S01]  /*25e0*/  FSETP.NEU.AND P1, PT, R29, RZ, PT ;  /* 0x000000ff1d00720b */ /* 0x000fe20003f2d000 */
[----:B------:R-:W-:-:S02]  /*25f0*/  FMUL R7, R6, R7 ;  /* 0x0000000706077220 */ /* 0x000fc40000400000 */
[----:B------:R-:W-:Y:S01]  /*2600*/  FMUL R13, R10, R13 ;  /* 0x0000000d0a0d7220 */ /* 0x000fe20000400000 */
[----:B----4-:R-:W-:Y:S01]  /*2610*/  LOP3.LUT R14, R11, 0x38, RZ, 0xc0, !PT ;  /* 0x000000380b0e7812 */ /* 0x010fe200078ec0ff */
[----:B0-----:R-:W-:Y:S02]  /*2620*/  FFMA.FTZ R0, R5, 1.1920928955078125e-07, R0 ;  /* 0x3400000005007823 */ /* 0x001fe40000010000 */
[----:B--2---:R-:W-:Y:S01]  /*2630*/  FFMA.FTZ R8, R9, 1.1920928955078125e-07, R8 ;  /* 0x3400000009087823 */ /* 0x004fe20000010008 */
[----:B------:R-:W-:Y:S01]  /*2640*/  IADD3 R14, R14, R23, RZ ;  /* 0x000000170e0e7210 */ /* 0x000fe20007ffe0ff */
[----:B------:R-:W-:Y:S01]  /*2650*/  FFMA.FTZ R7, R6, 1.4426950216293334961, R7 ;  /* 0x3fb8aa3b06077823 */ /* 0x000fe20000010007 */
[----:B------:R-:W-:Y:S01]  /*2660*/  MOV R6, c[0x0][0x1c8] ;  /* 0x0000720000067a02 */ /* 0x000fe20000000f00 */
[----:B------:R-:W-:Y:S02]  /*2670*/  FFMA.FTZ R13, R10, 1.4426950216293334961, R13 ;  /* 0x3fb8aa3b0a0d7823 */ /* 0x000fe4000001000d */
[----:B------:R-:W-:Y:S01]  /*2680*/  IMAD R5, R4, c[0x0][0x1c8], RZ ;  /* 0x0000720004057a24 */ /* 0x000fe200078e02ff */
[----:B------:R-:W-:Y:S01]  /*2690*/  @P2 MOV R4, 0x7f800000 ;  /* 0x7f80000000042802 */ /* 0x000fe20000000f00 */
[----:B------:R-:W-:-:S02]  /*26a0*/  FADD R0, R0, R7 ;  /* 0x0000000700007221 */ /* 0x000fc40000000000 */
[----:B------:R-:W-:Y:S01]  /*26b0*/  FADD R13, R8, R13 ;  /* 0x0000000d080d7221 */ /* 0x000fe20000000000 */
[C---:B------:R-:W-:Y:S01]  /*26c0*/  LEA R7, R6.reuse, R5, 0x2 ;  /* 0x0000000506077211 */ /* 0x040fe200078e10ff */
[----:B------:R-:W-:Y:S01]  /*26d0*/  @P2 FFMA.FTZ R0, R29, R4, +INF ;  /* 0x7f8000001d002423 */ /* 0x000fe20000010004 */
[----:B------:R-:W-:Y:S02]  /*26e0*/  @P3 MOV R8, 0x7f800000 ;  /* 0x7f80000000083802 */ /* 0x000fe40000000f00 */
[----:B------:R-:W-:Y:S02]  /*26f0*/  LEA R9, R6, R7, 0x2 ;  /* 0x0000000706097211 */ /* 0x000fe400078e10ff */
[----:B------:R-:W-:Y:S01]  /*2700*/  FSEL R15, R0, -INF , P1 ;  /* 0xff800000000f7808 */ /* 0x000fe20000800000 */
[----:B------:R-:W-:Y:S01]  /*2710*/  @P3 FFMA.FTZ R13, R31, R8, +INF ;  /* 0x7f8000001f0d3423 */ /* 0x000fe20000010008 */
[-C--:B------:R-:W-:Y:S02]  /*2720*/  LEA R4, P3, R5, R30.reuse, 0x1 ;  /* 0x0000001e05047211 */ /* 0x080fe400078608ff */
[----:B------:R-:W-:Y:S01]  /*2730*/  LEA R11, R6, R9, 0x2 ;  /* 0x00000009060b7211 */ /* 0x000fe200078e10ff */
[----:B------:R-:W-:Y:S01]  /*2740*/  FFMA R70, R15, 0.69314718246459960938, R70 ;  /* 0x3f3172180f467823 */ /* 0x000fe20000000046 */
[----:B------:R-:W-:-:S02]  /*2750*/  LEA R6, P4, R7, R30, 0x1 ;  /* 0x0000001e07067211 */ /* 0x000fc400078808ff */
[----:B------:R-:W-:Y:S02]  /*2760*/  LEA.HI.X.SX32 R5, R5, R32, 0x1, P3 ;  /* 0x0000002005057211 */ /* 0x000fe400018f0eff */
[-C--:B------:R-:W-:Y:S02]  /*2770*/  LEA R8, P5, R9, R30.reuse, 0x1 ;  /* 0x0000001e09087211 */ /* 0x080fe400078a08ff */
[----:B------:R-:W-:Y:S01]  /*2780*/  LEA R10, P3, R11, R30, 0x1 ;  /* 0x0000001e0b0a7211 */ /* 0x000fe200078608ff */
[----:B---3--:R0:W-:Y:S01]  /*2790*/  STG.E.U16 [R4.64], R21 ;  /* 0x0000001504007986 */ /* 0x0081e2000c101504 */
[-C--:B------:R-:W-:Y:S02]  /*27a0*/  LEA.HI.X.SX32 R7, R7, R32.reuse, 0x1, P4 ;  /* 0x0000002007077211 */ /* 0x080fe400020f0eff */
[-C--:B------:R-:W-:Y:S02]  /*27b0*/  LEA.HI.X.SX32 R9, R9, R32.reuse, 0x1, P5 ;  /* 0x0000002009097211 */ /* 0x080fe400028f0eff */
[----:B------:R-:W-:Y:S01]  /*27c0*/  PRMT R0, R21, 0x7632, R0 ;  /* 0x0000763215007816 */ /* 0x000fe20000000000 */
[----:B-----5:R1:W-:Y:S01]  /*27d0*/  STG.E.U16 [R6.64], R17 ;  /* 0x0000001106007986 */ /* 0x0203e2000c101504 */
[----:B------:R-:W-:-:S02]  /*27e0*/  LEA.HI.X.SX32 R11, R11, R32, 0x1, P3 ;  /* 0x000000200b0b7211 */ /* 0x000fc400018f0eff */
[----:B------:R-:W-:Y:S01]  /*27f0*/  FSETP.NEU.AND P2, PT, R31, RZ, PT ;  /* 0x000000ff1f00720b */ /* 0x000fe20003f4d000 */
[----:B------:R1:W-:Y:S01]  /*2800*/  STG.E.U16 [R8.64], R0 ;  /* 0x0000000008007986 */ /* 0x0003e2000c101504 */
[----:B0-----:R-:W-:Y:S02]  /*2810*/  PRMT R5, R17, 0x7632, R5 ;  /* 0x0000763211057816 */ /* 0x001fe40000000005 */
[----:B------:R-:W-:-:S03]  /*2820*/  FSEL R13, R13, -INF , P2 ;  /* 0xff8000000d0d7808 */ /* 0x000fc60001000000 */
[----:B------:R1:W-:Y:S02]  /*2830*/  STG.E.U16 [R10.64], R5 ;  /* 0x000000050a007986 */ /* 0x0003e4000c101504 */
[----:B------:R-:W-:Y:S02]  /*2840*/  FFMA R71, R13, 0.69314718246459960938, R48 ;  /* 0x3f3172180d477823 */ /* 0x000fe40000000030 */
[----:B------:R-:W-:Y:S06]  /*2850*/  BAR.SYNC.DEFER_BLOCKING 0x0 ;  /* 0x0000000000007b1d */ /* 0x000fec0000010000 */
[----:B------:R1:W-:Y:S04]  /*2860*/  STS.64 [R12], R70 ;  /* 0x000000460c007388 */ /* 0x0003e80000000a00 */
[----:B------:R-:W-:Y:S06]  /*2870*/  BAR.SYNC.DEFER_BLOCKING 0x0 ;  /* 0x0000000000007b1d */ /* 0x000fec0000010000 */
[----:B------:R-:W-:Y:S05]  /*2880*/  @P0 EXIT ;  /* 0x000000000000094d */ /* 0x000fea0003800000 */
[----:B-1----:R-:W0:Y:S01]  /*2890*/  LDS R7, [R14] ;  /* 0x000000000e077984 */ /* 0x002e220000000800 */
[----:B------:R-:W-:Y:S01]  /*28a0*/  IMAD R2, R2, c[0x0][0x1cc], RZ ;  /* 0x0000730002027a24 */ /* 0x000fe200078e02ff */
[C---:B------:R-:W-:Y:S01]  /*28b0*/  SHF.L.U32 R5, R3.reuse, 0x2, RZ ;  /* 0x0000000203057819 */ /* 0x040fe200000006ff */
[----:B------:R-:W-:-:S03]  /*28c0*/  IMAD.HI R4, R3, 0x4, RZ ;  /* 0x0000000403047827 */ /* 0x000fc600078e02ff */
[C---:B------:R-:W-:Y:S01]  /*28d0*/  SHF.L.U32 R0, R2.reuse, 0x2, RZ ;  /* 0x0000000202007819 */ /* 0x040fe200000006ff */
[----:B------:R-:W-:-:S03]  /*28e0*/  IMAD.HI R3, R2, 0x4, RZ ;  /* 0x0000000402037827 */ /* 0x000fc600078e02ff */
[----:B------:R-:W-:-:S04]  /*28f0*/  IADD3 R2, P0, P1, R5, c[0x0][0x180], R0 ;  /* 0x0000600005027a10 */ /* 0x000fc8000791e000 */
[----:B------:R-:W-:-:S05]  /*2900*/  IADD3.X R3, R4, c[0x0][0x184], R3, P0, P1 ;  /* 0x0000610004037a10 */ /* 0x000fca00007e2403 */
[----:B0-----:R-:W-:Y:S01]  /*2910*/  STG.E [R2.64], R7 ;  /* 0x0000000702007986 */ /* 0x001fe2000c101904 */
[----:B------:R-:W-:Y:S05]  /*2920*/  EXIT ;  /* 0x000000000000794d */ /* 0x000fea0003800000 */
.L_x_2:
[----:B------:R-:W-:-:S00]  /*2930*/  BRA `(.L_x_2) ;  /* 0xfffffff000007947 */ /* 0x000fc0000383ffff */
[----:B------:R-:W-:-:S00]  /*2940*/  NOP ;  /* 0x0000000000007918 */ /* 0x000fc00000000000 */
        /* <DEDUP_REMOVED lines=11> */
.L_x_3:


//--------------------- .nv.global.init           --------------------------
	.section	.nv.global.init,"aw",@progbits
.nv.global.init:
	.type		_$_str,@object
	.size		_$_str,(.L_0 - _$_str)
_$_str:
        /*0000*/ 	.byte	0x5f, 0x5f, 0x43, 0x55, 0x44, 0x41, 0x5f, 0x46, 0x54, 0x5a, 0x00
.L_0:


//--------------------- .nv.shared.attn_fwd       --------------------------
	.section	.nv.shared.attn_fwd,"aw",@nobits
	.sectionflags	@""
	.align	16
